//
// Generated by NVIDIA NVVM Compiler
//
// Compiler Build ID: CL-36424714
// Cuda compilation tools, release 13.0, V13.0.88
// Based on NVVM 20.0.0
//

.version 9.0
.target sm_100
.address_size 64

	// .globl	cumsum
// _ZZ6cumsumE4temp has been demoted
// _ZZ13staticReversePiiE1s has been demoted
.extern .shared .align 16 .b8 s[];

.visible .entry cumsum(
	.param .u64 .ptr .align 1 cumsum_param_0,
	.param .u64 .ptr .align 1 cumsum_param_1
)
{
	.reg .pred 	%p<21>;
	.reg .b32 	%r<85>;
	.reg .b64 	%rd<9>;
	// demoted variable
	.shared .align 4 .b8 _ZZ6cumsumE4temp[4100];
	ld.param.u64 	%rd2, [cumsum_param_0];
	ld.param.u64 	%rd1, [cumsum_param_1];
	cvta.to.global.u64 	%rd3, %rd2;
	mov.u32 	%r1, %tid.x;
	mov.u32 	%r15, %ctaid.x;
	shl.b32 	%r16, %r1, 10;
	add.s32 	%r2, %r16, %r15;
	mul.wide.u32 	%rd4, %r2, 4;
	add.s64 	%rd5, %rd3, %rd4;
	ld.global.u32 	%r17, [%rd5];
	shl.b32 	%r18, %r1, 2;
	mov.u32 	%r19, _ZZ6cumsumE4temp;
	add.s32 	%r3, %r19, %r18;
	st.shared.u32 	[%r3], %r17;
	shl.b32 	%r20, %r1, 1;
	or.b32  	%r4, %r20, 1;
	bar.sync 	0;
	setp.gt.u32 	%p1, %r1, 511;
	add.s32 	%r5, %r3, %r18;
	@%p1 bra 	$L__BB0_2;
	ld.shared.u32 	%r21, [%r5];
	ld.shared.u32 	%r22, [%r5+4];
	add.s32 	%r23, %r22, %r21;
	st.shared.u32 	[%r5+4], %r23;
$L__BB0_2:
	bar.sync 	0;
	setp.gt.u32 	%p2, %r1, 255;
	shl.b32 	%r6, %r4, 3;
	add.s32 	%r7, %r19, %r6;
	@%p2 bra 	$L__BB0_4;
	ld.shared.u32 	%r25, [%r7+-4];
	ld.shared.u32 	%r26, [%r7+4];
	add.s32 	%r27, %r26, %r25;
	st.shared.u32 	[%r7+4], %r27;
$L__BB0_4:
	bar.sync 	0;
	setp.gt.u32 	%p3, %r1, 127;
	add.s32 	%r8, %r7, %r6;
	@%p3 bra 	$L__BB0_6;
	ld.shared.u32 	%r28, [%r8+-4];
	ld.shared.u32 	%r29, [%r8+12];
	add.s32 	%r30, %r29, %r28;
	st.shared.u32 	[%r8+12], %r30;
$L__BB0_6:
	bar.sync 	0;
	setp.gt.u32 	%p4, %r1, 63;
	mad.lo.s32 	%r9, %r4, 24, %r7;
	@%p4 bra 	$L__BB0_8;
	ld.shared.u32 	%r31, [%r9+-4];
	ld.shared.u32 	%r32, [%r9+28];
	add.s32 	%r33, %r32, %r31;
	st.shared.u32 	[%r9+28], %r33;
$L__BB0_8:
	bar.sync 	0;
	setp.gt.u32 	%p5, %r1, 31;
	mad.lo.s32 	%r10, %r4, 56, %r7;
	@%p5 bra 	$L__BB0_10;
	ld.shared.u32 	%r34, [%r10+-4];
	ld.shared.u32 	%r35, [%r10+60];
	add.s32 	%r36, %r35, %r34;
	st.shared.u32 	[%r10+60], %r36;
$L__BB0_10:
	bar.sync 	0;
	setp.gt.u32 	%p6, %r1, 15;
	mad.lo.s32 	%r11, %r4, 120, %r7;
	@%p6 bra 	$L__BB0_12;
	ld.shared.u32 	%r37, [%r11+-4];
	ld.shared.u32 	%r38, [%r11+124];
	add.s32 	%r39, %r38, %r37;
	st.shared.u32 	[%r11+124], %r39;
$L__BB0_12:
	bar.sync 	0;
	setp.gt.u32 	%p7, %r1, 7;
	mad.lo.s32 	%r12, %r4, 248, %r7;
	@%p7 bra 	$L__BB0_14;
	ld.shared.u32 	%r40, [%r12+-4];
	ld.shared.u32 	%r41, [%r12+252];
	add.s32 	%r42, %r41, %r40;
	st.shared.u32 	[%r12+252], %r42;
$L__BB0_14:
	bar.sync 	0;
	setp.gt.u32 	%p8, %r1, 3;
	mad.lo.s32 	%r13, %r4, 504, %r7;
	@%p8 bra 	$L__BB0_16;
	ld.shared.u32 	%r43, [%r13+-4];
	ld.shared.u32 	%r44, [%r13+508];
	add.s32 	%r45, %r44, %r43;
	st.shared.u32 	[%r13+508], %r45;
$L__BB0_16:
	bar.sync 	0;
	setp.gt.u32 	%p9, %r1, 1;
	mad.lo.s32 	%r14, %r4, 1016, %r7;
	@%p9 bra 	$L__BB0_18;
	ld.shared.u32 	%r46, [%r14+-4];
	ld.shared.u32 	%r47, [%r14+1020];
	add.s32 	%r48, %r47, %r46;
	st.shared.u32 	[%r14+1020], %r48;
$L__BB0_18:
	bar.sync 	0;
	setp.ne.s32 	%p10, %r1, 0;
	@%p10 bra 	$L__BB0_20;
	ld.shared.u32 	%r49, [_ZZ6cumsumE4temp+2044];
	ld.shared.u32 	%r50, [_ZZ6cumsumE4temp+4092];
	add.s32 	%r51, %r50, %r49;
	st.shared.u32 	[_ZZ6cumsumE4temp+4096], %r51;
	mov.b32 	%r52, 0;
	st.shared.u32 	[_ZZ6cumsumE4temp+4092], %r52;
$L__BB0_20:
	setp.ne.s32 	%p11, %r1, 0;
	bar.sync 	0;
	@%p11 bra 	$L__BB0_22;
	ld.shared.u32 	%r53, [_ZZ6cumsumE4temp+2044];
	ld.shared.u32 	%r54, [_ZZ6cumsumE4temp+4092];
	st.shared.u32 	[_ZZ6cumsumE4temp+2044], %r54;
	add.s32 	%r55, %r54, %r53;
	st.shared.u32 	[_ZZ6cumsumE4temp+4092], %r55;
$L__BB0_22:
	setp.gt.u32 	%p12, %r1, 1;
	bar.sync 	0;
	@%p12 bra 	$L__BB0_24;
	ld.shared.u32 	%r56, [%r14+-4];
	ld.shared.u32 	%r57, [%r14+1020];
	st.shared.u32 	[%r14+-4], %r57;
	add.s32 	%r58, %r57, %r56;
	st.shared.u32 	[%r14+1020], %r58;
$L__BB0_24:
	setp.gt.u32 	%p13, %r1, 3;
	bar.sync 	0;
	@%p13 bra 	$L__BB0_26;
	ld.shared.u32 	%r59, [%r13+-4];
	ld.shared.u32 	%r60, [%r13+508];
	st.shared.u32 	[%r13+-4], %r60;
	add.s32 	%r61, %r60, %r59;
	st.shared.u32 	[%r13+508], %r61;
$L__BB0_26:
	setp.gt.u32 	%p14, %r1, 7;
	bar.sync 	0;
	@%p14 bra 	$L__BB0_28;
	ld.shared.u32 	%r62, [%r12+-4];
	ld.shared.u32 	%r63, [%r12+252];
	st.shared.u32 	[%r12+-4], %r63;
	add.s32 	%r64, %r63, %r62;
	st.shared.u32 	[%r12+252], %r64;
$L__BB0_28:
	setp.gt.u32 	%p15, %r1, 15;
	bar.sync 	0;
	@%p15 bra 	$L__BB0_30;
	ld.shared.u32 	%r65, [%r11+-4];
	ld.shared.u32 	%r66, [%r11+124];
	st.shared.u32 	[%r11+-4], %r66;
	add.s32 	%r67, %r66, %r65;
	st.shared.u32 	[%r11+124], %r67;
$L__BB0_30:
	setp.gt.u32 	%p16, %r1, 31;
	bar.sync 	0;
	@%p16 bra 	$L__BB0_32;
	ld.shared.u32 	%r68, [%r10+-4];
	ld.shared.u32 	%r69, [%r10+60];
	st.shared.u32 	[%r10+-4], %r69;
	add.s32 	%r70, %r69, %r68;
	st.shared.u32 	[%r10+60], %r70;
$L__BB0_32:
	setp.gt.u32 	%p17, %r1, 63;
	bar.sync 	0;
	@%p17 bra 	$L__BB0_34;
	ld.shared.u32 	%r71, [%r9+-4];
	ld.shared.u32 	%r72, [%r9+28];
	st.shared.u32 	[%r9+-4], %r72;
	add.s32 	%r73, %r72, %r71;
	st.shared.u32 	[%r9+28], %r73;
$L__BB0_34:
	setp.gt.u32 	%p18, %r1, 127;
	bar.sync 	0;
	@%p18 bra 	$L__BB0_36;
	ld.shared.u32 	%r74, [%r8+-4];
	ld.shared.u32 	%r75, [%r8+12];
	st.shared.u32 	[%r8+-4], %r75;
	add.s32 	%r76, %r75, %r74;
	st.shared.u32 	[%r8+12], %r76;
$L__BB0_36:
	setp.gt.u32 	%p19, %r1, 255;
	bar.sync 	0;
	@%p19 bra 	$L__BB0_38;
	ld.shared.u32 	%r77, [%r7+-4];
	ld.shared.u32 	%r78, [%r7+4];
	st.shared.u32 	[%r7+-4], %r78;
	add.s32 	%r79, %r78, %r77;
	st.shared.u32 	[%r7+4], %r79;
$L__BB0_38:
	setp.gt.u32 	%p20, %r1, 511;
	bar.sync 	0;
	@%p20 bra 	$L__BB0_40;
	ld.shared.u32 	%r80, [%r5];
	ld.shared.u32 	%r81, [%r5+4];
	st.shared.u32 	[%r5], %r81;
	add.s32 	%r82, %r81, %r80;
	st.shared.u32 	[%r5+4], %r82;
$L__BB0_40:
	cvta.to.global.u64 	%rd6, %rd1;
	bar.sync 	0;
	ld.shared.u32 	%r83, [%r3+4];
	add.s32 	%r84, %r83, -1;
	add.s64 	%rd8, %rd6, %rd4;
	st.global.u32 	[%rd8], %r84;
	bar.sync 	0;
	ret;

}
	// .globl	execute
.visible .entry execute(
	.param .u64 .ptr .align 1 execute_param_0,
	.param .u64 .ptr .align 1 execute_param_1,
	.param .u64 .ptr .align 1 execute_param_2,
	.param .u64 .ptr .align 1 execute_param_3,
	.param .u64 .ptr .align 1 execute_param_4,
	.param .u32 execute_param_5,
	.param .u32 execute_param_6,
	.param .u32 execute_param_7
)
.maxntid 1024
{
	.reg .pred 	%p<16>;
	.reg .b32 	%r<68>;
	.reg .b32 	%f<95>;
	.reg .b64 	%rd<44>;

	ld.param.u32 	%r30, [execute_param_5];
	mov.u32 	%r60, %ctaid.x;
	setp.ge.s32 	%p1, %r60, %r30;
	@%p1 bra 	$L__BB1_18;
	ld.param.u32 	%r54, [execute_param_6];
	mov.u32 	%r2, %tid.x;
	not.b32 	%r33, %r2;
	add.s32 	%r3, %r54, %r33;
$L__BB1_2:
	ld.param.u32 	%r58, [execute_param_7];
	ld.param.u64 	%rd38, [execute_param_2];
	cvta.to.global.u64 	%rd10, %rd38;
	mul.wide.s32 	%rd11, %r60, 4;
	add.s64 	%rd12, %rd10, %rd11;
	ld.global.nc.u32 	%r5, [%rd12];
	setp.ge.s32 	%p2, %r5, %r58;
	@%p2 bra 	$L__BB1_17;
	ld.param.u32 	%r55, [execute_param_6];
	ld.param.u64 	%rd37, [execute_param_1];
	setp.ge.s32 	%p3, %r2, %r55;
	cvta.to.global.u64 	%rd13, %rd37;
	add.s64 	%rd15, %rd13, %rd11;
	ld.global.nc.u32 	%r6, [%rd15];
	setp.lt.s32 	%p4, %r6, 0;
	or.pred  	%p5, %p4, %p3;
	@%p5 bra 	$L__BB1_17;
	ld.param.u32 	%r59, [execute_param_7];
	ld.param.u32 	%r56, [execute_param_6];
	ld.param.u64 	%rd36, [execute_param_0];
	setp.lt.u32 	%p6, %r3, 15360;
	mad.lo.s32 	%r34, %r6, %r59, %r5;
	mul.lo.s32 	%r7, %r34, %r56;
	cvta.to.global.u64 	%rd16, %rd36;
	add.s64 	%rd18, %rd16, %rd11;
	ld.global.nc.f32 	%f1, [%rd18];
	mul.lo.s32 	%r8, %r60, %r56;
	mov.u32 	%r65, %r2;
	@%p6 bra 	$L__BB1_7;
	shr.u32 	%r35, %r3, 10;
	add.s32 	%r36, %r35, 1;
	and.b32  	%r37, %r36, 8388592;
	neg.s32 	%r63, %r37;
	add.s32 	%r62, %r2, %r7;
	add.s32 	%r61, %r2, %r8;
	mov.u32 	%r65, %r2;
$L__BB1_6:
	.pragma "nounroll";
	ld.param.u64 	%rd41, [execute_param_4];
	ld.param.u64 	%rd39, [execute_param_3];
	mul.wide.s32 	%rd19, %r62, 4;
	cvta.to.global.u64 	%rd20, %rd41;
	add.s64 	%rd21, %rd20, %rd19;
	mul.wide.s32 	%rd22, %r61, 4;
	cvta.to.global.u64 	%rd23, %rd39;
	add.s64 	%rd24, %rd23, %rd22;
	ld.global.nc.f32 	%f2, [%rd24];
	mul.f32 	%f3, %f1, %f2;
	atom.global.add.f32 	%f4, [%rd21], %f3;
	ld.global.nc.f32 	%f5, [%rd24+4096];
	mul.f32 	%f6, %f1, %f5;
	atom.global.add.f32 	%f7, [%rd21+4096], %f6;
	ld.global.nc.f32 	%f8, [%rd24+8192];
	mul.f32 	%f9, %f1, %f8;
	atom.global.add.f32 	%f10, [%rd21+8192], %f9;
	ld.global.nc.f32 	%f11, [%rd24+12288];
	mul.f32 	%f12, %f1, %f11;
	atom.global.add.f32 	%f13, [%rd21+12288], %f12;
	ld.global.nc.f32 	%f14, [%rd24+16384];
	mul.f32 	%f15, %f1, %f14;
	atom.global.add.f32 	%f16, [%rd21+16384], %f15;
	ld.global.nc.f32 	%f17, [%rd24+20480];
	mul.f32 	%f18, %f1, %f17;
	atom.global.add.f32 	%f19, [%rd21+20480], %f18;
	ld.global.nc.f32 	%f20, [%rd24+24576];
	mul.f32 	%f21, %f1, %f20;
	atom.global.add.f32 	%f22, [%rd21+24576], %f21;
	ld.global.nc.f32 	%f23, [%rd24+28672];
	mul.f32 	%f24, %f1, %f23;
	atom.global.add.f32 	%f25, [%rd21+28672], %f24;
	ld.global.nc.f32 	%f26, [%rd24+32768];
	mul.f32 	%f27, %f1, %f26;
	atom.global.add.f32 	%f28, [%rd21+32768], %f27;
	ld.global.nc.f32 	%f29, [%rd24+36864];
	mul.f32 	%f30, %f1, %f29;
	atom.global.add.f32 	%f31, [%rd21+36864], %f30;
	ld.global.nc.f32 	%f32, [%rd24+40960];
	mul.f32 	%f33, %f1, %f32;
	atom.global.add.f32 	%f34, [%rd21+40960], %f33;
	ld.global.nc.f32 	%f35, [%rd24+45056];
	mul.f32 	%f36, %f1, %f35;
	atom.global.add.f32 	%f37, [%rd21+45056], %f36;
	ld.global.nc.f32 	%f38, [%rd24+49152];
	mul.f32 	%f39, %f1, %f38;
	atom.global.add.f32 	%f40, [%rd21+49152], %f39;
	ld.global.nc.f32 	%f41, [%rd24+53248];
	mul.f32 	%f42, %f1, %f41;
	atom.global.add.f32 	%f43, [%rd21+53248], %f42;
	ld.global.nc.f32 	%f44, [%rd24+57344];
	mul.f32 	%f45, %f1, %f44;
	atom.global.add.f32 	%f46, [%rd21+57344], %f45;
	ld.global.nc.f32 	%f47, [%rd24+61440];
	mul.f32 	%f48, %f1, %f47;
	atom.global.add.f32 	%f49, [%rd21+61440], %f48;
	add.s32 	%r65, %r65, 16384;
	add.s32 	%r63, %r63, 16;
	add.s32 	%r62, %r62, 16384;
	add.s32 	%r61, %r61, 16384;
	setp.ne.s32 	%p7, %r63, 0;
	@%p7 bra 	$L__BB1_6;
$L__BB1_7:
	shr.u32 	%r38, %r3, 10;
	add.s32 	%r39, %r38, 1;
	and.b32  	%r21, %r39, 15;
	setp.eq.s32 	%p8, %r21, 0;
	@%p8 bra 	$L__BB1_17;
	ld.param.u32 	%r57, [execute_param_6];
	ld.param.u64 	%rd40, [execute_param_3];
	mul.lo.s32 	%r22, %r60, %r57;
	cvta.to.global.u64 	%rd1, %rd40;
	add.s32 	%r40, %r21, -1;
	setp.lt.u32 	%p9, %r40, 7;
	@%p9 bra 	$L__BB1_10;
	ld.param.u64 	%rd42, [execute_param_4];
	add.s32 	%r41, %r7, %r65;
	cvta.to.global.u64 	%rd25, %rd42;
	mul.wide.s32 	%rd26, %r41, 4;
	add.s64 	%rd27, %rd25, %rd26;
	add.s32 	%r42, %r65, %r22;
	mul.wide.s32 	%rd28, %r42, 4;
	add.s64 	%rd29, %rd1, %rd28;
	ld.global.nc.f32 	%f50, [%rd29];
	mul.f32 	%f51, %f1, %f50;
	atom.global.add.f32 	%f52, [%rd27], %f51;
	ld.global.nc.f32 	%f53, [%rd29+4096];
	mul.f32 	%f54, %f1, %f53;
	atom.global.add.f32 	%f55, [%rd27+4096], %f54;
	ld.global.nc.f32 	%f56, [%rd29+8192];
	mul.f32 	%f57, %f1, %f56;
	atom.global.add.f32 	%f58, [%rd27+8192], %f57;
	ld.global.nc.f32 	%f59, [%rd29+12288];
	mul.f32 	%f60, %f1, %f59;
	atom.global.add.f32 	%f61, [%rd27+12288], %f60;
	ld.global.nc.f32 	%f62, [%rd29+16384];
	mul.f32 	%f63, %f1, %f62;
	atom.global.add.f32 	%f64, [%rd27+16384], %f63;
	ld.global.nc.f32 	%f65, [%rd29+20480];
	mul.f32 	%f66, %f1, %f65;
	atom.global.add.f32 	%f67, [%rd27+20480], %f66;
	ld.global.nc.f32 	%f68, [%rd29+24576];
	mul.f32 	%f69, %f1, %f68;
	atom.global.add.f32 	%f70, [%rd27+24576], %f69;
	ld.global.nc.f32 	%f71, [%rd29+28672];
	mul.f32 	%f72, %f1, %f71;
	atom.global.add.f32 	%f73, [%rd27+28672], %f72;
	add.s32 	%r65, %r65, 8192;
$L__BB1_10:
	and.b32  	%r25, %r39, 7;
	setp.eq.s32 	%p10, %r25, 0;
	@%p10 bra 	$L__BB1_17;
	ld.param.u64 	%rd43, [execute_param_4];
	cvta.to.global.u64 	%rd2, %rd43;
	add.s32 	%r45, %r25, -1;
	setp.lt.u32 	%p11, %r45, 3;
	@%p11 bra 	$L__BB1_13;
	add.s32 	%r46, %r7, %r65;
	mul.wide.s32 	%rd30, %r46, 4;
	add.s64 	%rd31, %rd2, %rd30;
	add.s32 	%r47, %r65, %r22;
	mul.wide.s32 	%rd32, %r47, 4;
	add.s64 	%rd33, %rd1, %rd32;
	ld.global.nc.f32 	%f74, [%rd33];
	mul.f32 	%f75, %f1, %f74;
	atom.global.add.f32 	%f76, [%rd31], %f75;
	ld.global.nc.f32 	%f77, [%rd33+4096];
	mul.f32 	%f78, %f1, %f77;
	atom.global.add.f32 	%f79, [%rd31+4096], %f78;
	ld.global.nc.f32 	%f80, [%rd33+8192];
	mul.f32 	%f81, %f1, %f80;
	atom.global.add.f32 	%f82, [%rd31+8192], %f81;
	ld.global.nc.f32 	%f83, [%rd33+12288];
	mul.f32 	%f84, %f1, %f83;
	atom.global.add.f32 	%f85, [%rd31+12288], %f84;
	add.s32 	%r65, %r65, 4096;
$L__BB1_13:
	and.b32  	%r28, %r39, 3;
	setp.eq.s32 	%p12, %r28, 0;
	@%p12 bra 	$L__BB1_17;
	setp.eq.s32 	%p13, %r28, 1;
	add.s32 	%r50, %r7, %r65;
	mul.wide.s32 	%rd34, %r50, 4;
	add.s64 	%rd3, %rd2, %rd34;
	add.s32 	%r51, %r65, %r22;
	mul.wide.s32 	%rd35, %r51, 4;
	add.s64 	%rd4, %rd1, %rd35;
	ld.global.nc.f32 	%f86, [%rd4];
	mul.f32 	%f87, %f1, %f86;
	atom.global.add.f32 	%f88, [%rd3], %f87;
	@%p13 bra 	$L__BB1_17;
	setp.eq.s32 	%p14, %r28, 2;
	ld.global.nc.f32 	%f89, [%rd4+4096];
	mul.f32 	%f90, %f1, %f89;
	atom.global.add.f32 	%f91, [%rd3+4096], %f90;
	@%p14 bra 	$L__BB1_17;
	ld.global.nc.f32 	%f92, [%rd4+8192];
	mul.f32 	%f93, %f1, %f92;
	atom.global.add.f32 	%f94, [%rd3+8192], %f93;
$L__BB1_17:
	ld.param.u32 	%r53, [execute_param_5];
	mov.u32 	%r52, %nctaid.x;
	add.s32 	%r60, %r60, %r52;
	setp.lt.s32 	%p15, %r60, %r53;
	@%p15 bra 	$L__BB1_2;
$L__BB1_18:
	ret;

}
	// .globl	_Z13staticReversePii
.visible .entry _Z13staticReversePii(
	.param .u64 .ptr .align 1 _Z13staticReversePii_param_0,
	.param .u32 _Z13staticReversePii_param_1
)
{
	.reg .b32 	%r<12>;
	.reg .b64 	%rd<5>;
	// demoted variable
	.shared .align 4 .b8 _ZZ13staticReversePiiE1s[256];
	ld.param.u64 	%rd1, [_Z13staticReversePii_param_0];
	ld.param.u32 	%r1, [_Z13staticReversePii_param_1];
	cvta.to.global.u64 	%rd2, %rd1;
	mov.u32 	%r2, %tid.x;
	not.b32 	%r3, %r2;
	add.s32 	%r4, %r1, %r3;
	mul.wide.u32 	%rd3, %r2, 4;
	add.s64 	%rd4, %rd2, %rd3;
	ld.global.u32 	%r5, [%rd4];
	shl.b32 	%r6, %r2, 2;
	mov.u32 	%r7, _ZZ13staticReversePiiE1s;
	add.s32 	%r8, %r7, %r6;
	st.shared.u32 	[%r8], %r5;
	bar.sync 	0;
	shl.b32 	%r9, %r4, 2;
	add.s32 	%r10, %r7, %r9;
	ld.shared.u32 	%r11, [%r10];
	st.global.u32 	[%rd4], %r11;
	ret;

}
	// .globl	_Z14dynamicReversePii
.visible .entry _Z14dynamicReversePii(
	.param .u64 .ptr .align 1 _Z14dynamicReversePii_param_0,
	.param .u32 _Z14dynamicReversePii_param_1
)
{
	.reg .b32 	%r<12>;
	.reg .b64 	%rd<5>;

	ld.param.u64 	%rd1, [_Z14dynamicReversePii_param_0];
	ld.param.u32 	%r1, [_Z14dynamicReversePii_param_1];
	cvta.to.global.u64 	%rd2, %rd1;
	mov.u32 	%r2, %tid.x;
	not.b32 	%r3, %r2;
	add.s32 	%r4, %r1, %r3;
	mul.wide.u32 	%rd3, %r2, 4;
	add.s64 	%rd4, %rd2, %rd3;
	ld.global.u32 	%r5, [%rd4];
	shl.b32 	%r6, %r2, 2;
	mov.u32 	%r7, s;
	add.s32 	%r8, %r7, %r6;
	st.shared.u32 	[%r8], %r5;
	bar.sync 	0;
	shl.b32 	%r9, %r4, 2;
	add.s32 	%r10, %r7, %r9;
	ld.shared.u32 	%r11, [%r10];
	st.global.u32 	[%rd4], %r11;
	ret;

}


// ===== COMPILED SASS (sm_100) =====

	.target	sm_100

	.elftype	@"ET_EXEC"


//--------------------- .note.nv.tkinfo           --------------------------
	.section	.note.nv.tkinfo,"",@"SHT_NOTE"
	.sectionflags	@"SHF_NOTE_NV_TKINFO"
	.tkinfo
        /*0018*/ 	.word	0x00000002
        /*0030*/ 	.string	""
        /*0030*/ 	.string	"ptxas"
        /*0030*/ 	.string	"Cuda compilation tools, release 13.0, V13.0.88"
        /*0030*/ 	.string	"Build cuda_13.0.r13.0/compiler.36424714_0"
        /*0030*/ 	.string	"-arch sm_100 -m 64 "



//--------------------- .note.nv.cuinfo           --------------------------
	.section	.note.nv.cuinfo,"",@"SHT_NOTE"
	.sectionflags	@"SHF_NOTE_NV_CUINFO"
        /*0018*/ 	.short	0x0002
        /*001a*/ 	.short	0x0064
        /*001c*/ 	.short	0x0082
	.zero		2


//--------------------- .nv.info                  --------------------------
	.section	.nv.info,"",@"SHT_CUDA_INFO"
	.align	4


	//----- nvinfo : EIATTR_REGCOUNT
	.align		4
        /*0000*/ 	.byte	0x04, 0x2f
        /*0002*/ 	.short	(.L_1 - .L_0)
	.align		4
.L_0:
        /*0004*/ 	.word	index@(cumsum)
        /*0008*/ 	.word	0x00000017


	//----- nvinfo : EIATTR_FRAME_SIZE
	.align		4
.L_1:
        /*000c*/ 	.byte	0x04, 0x11
        /*000e*/ 	.short	(.L_3 - .L_2)
	.align		4
.L_2:
        /*0010*/ 	.word	index@(cumsum)
        /*0014*/ 	.word	0x00000000


	//----- nvinfo : EIATTR_REGCOUNT
	.align		4
.L_3:
        /*0018*/ 	.byte	0x04, 0x2f
        /*001a*/ 	.short	(.L_5 - .L_4)
	.align		4
.L_4:
        /*001c*/ 	.word	index@(execute)
        /*0020*/ 	.word	0x00000020


	//----- nvinfo : EIATTR_FRAME_SIZE
	.align		4
.L_5:
        /*0024*/ 	.byte	0x04, 0x11
        /*0026*/ 	.short	(.L_7 - .L_6)
	.align		4
.L_6:
        /*0028*/ 	.word	index@(execute)
        /*002c*/ 	.word	0x00000000


	//----- nvinfo : EIATTR_REGCOUNT
	.align		4
.L_7:
        /*0030*/ 	.byte	0x04, 0x2f
        /*0032*/ 	.short	(.L_9 - .L_8)
	.align		4
.L_8:
        /*0034*/ 	.word	index@(_Z13staticReversePii)
        /*0038*/ 	.word	0x0000000a


	//----- nvinfo : EIATTR_FRAME_SIZE
	.align		4
.L_9:
        /*003c*/ 	.byte	0x04, 0x11
        /*003e*/ 	.short	(.L_11 - .L_10)
	.align		4
.L_10:
        /*0040*/ 	.word	index@(_Z13staticReversePii)
        /*0044*/ 	.word	0x00000000


	//----- nvinfo : EIATTR_REGCOUNT
	.align		4
.L_11:
        /*0048*/ 	.byte	0x04, 0x2f
        /*004a*/ 	.short	(.L_13 - .L_12)
	.align		4
.L_12:
        /*004c*/ 	.word	index@(_Z14dynamicReversePii)
        /*0050*/ 	.word	0x0000000a


	//----- nvinfo : EIATTR_FRAME_SIZE
	.align		4
.L_13:
        /*0054*/ 	.byte	0x04, 0x11
        /*0056*/ 	.short	(.L_15 - .L_14)
	.align		4
.L_14:
        /*0058*/ 	.word	index@(_Z14dynamicReversePii)
        /*005c*/ 	.word	0x00000000


	//----- nvinfo : EIATTR_MIN_STACK_SIZE
	.align		4
.L_15:
        /*0060*/ 	.byte	0x04, 0x12
        /*0062*/ 	.short	(.L_17 - .L_16)
	.align		4
.L_16:
        /*0064*/ 	.word	index@(_Z14dynamicReversePii)
        /*0068*/ 	.word	0x00000000


	//----- nvinfo : EIATTR_MIN_STACK_SIZE
	.align		4
.L_17:
        /*006c*/ 	.byte	0x04, 0x12
        /*006e*/ 	.short	(.L_19 - .L_18)
	.align		4
.L_18:
        /*0070*/ 	.word	index@(_Z13staticReversePii)
        /*0074*/ 	.word	0x00000000


	//----- nvinfo : EIATTR_MIN_STACK_SIZE
	.align		4
.L_19:
        /*0078*/ 	.byte	0x04, 0x12
        /*007a*/ 	.short	(.L_21 - .L_20)
	.align		4
.L_20:
        /*007c*/ 	.word	index@(execute)
        /*0080*/ 	.word	0x00000000


	//----- nvinfo : EIATTR_MIN_STACK_SIZE
	.align		4
.L_21:
        /*0084*/ 	.byte	0x04, 0x12
        /*0086*/ 	.short	(.L_23 - .L_22)
	.align		4
.L_22:
        /*0088*/ 	.word	index@(cumsum)
        /*008c*/ 	.word	0x00000000
.L_23:


//--------------------- .nv.compat                --------------------------
	.section	.nv.compat,"",@"SHT_CUDA_COMPAT_INFO"
	.align	4
        /*0000*/ 	.byte	0x02, 0x09, 0x00, 0x00, 0x02, 0x02, 0x01, 0x00, 0x02, 0x05, 0x05, 0x00, 0x03, 0x07, 0x01, 0x01
        /*0010*/ 	.byte	0x02, 0x03, 0x00, 0x00, 0x02, 0x06, 0x01, 0x00, 0x04, 0x0b, 0x08, 0x00, 0x09, 0x00, 0x00, 0x00
        /*0020*/ 	.byte	0x00, 0x00, 0x00, 0x00


//--------------------- .nv.info._Z14dynamicReversePii --------------------------
	.section	.nv.info._Z14dynamicReversePii,"",@"SHT_CUDA_INFO"
	.sectionflags	@""
	.align	4


	//----- nvinfo : EIATTR_CUDA_API_VERSION
	.align		4
        /*0000*/ 	.byte	0x04, 0x37
        /*0002*/ 	.short	(.L_25 - .L_24)
.L_24:
        /*0004*/ 	.word	0x00000082


	//----- nvinfo : EIATTR_KPARAM_INFO
	.align		4
.L_25:
        /*0008*/ 	.byte	0x04, 0x17
        /*000a*/ 	.short	(.L_27 - .L_26)
.L_26:
        /*000c*/ 	.word	0x00000000
        /*0010*/ 	.short	0x0001
        /*0012*/ 	.short	0x0008
        /*0014*/ 	.byte	0x00, 0xf0, 0x11, 0x00


	//----- nvinfo : EIATTR_KPARAM_INFO
	.align		4
.L_27:
        /*0018*/ 	.byte	0x04, 0x17
        /*001a*/ 	.short	(.L_29 - .L_28)
.L_28:
        /*001c*/ 	.word	0x00000000
        /*0020*/ 	.short	0x0000
        /*0022*/ 	.short	0x0000
        /*0024*/ 	.byte	0x00, 0xf5, 0x21, 0x00


	//----- nvinfo : EIATTR_SPARSE_MMA_MASK
	.align		4
.L_29:
        /*0028*/ 	.byte	0x03, 0x50
        /*002a*/ 	.short	0x0000


	//----- nvinfo : EIATTR_MAXREG_COUNT
	.align		4
        /*002c*/ 	.byte	0x03, 0x1b
        /*002e*/ 	.short	0x00ff


	//----- nvinfo : EIATTR_NUM_BARRIERS
	.align		4
        /*0030*/ 	.byte	0x02, 0x4c
        /*0032*/ 	.byte	0x01
	.zero		1


	//----- nvinfo : EIATTR_MERCURY_ISA_VERSION
	.align		4
        /*0034*/ 	.byte	0x03, 0x5f
        /*0036*/ 	.short	0x0101


	//----- nvinfo : EIATTR_VRC_CTA_INIT_COUNT
	.align		4
        /*0038*/ 	.byte	0x02, 0x4a
	.zero		1
	.zero		1


	//----- nvinfo : EIATTR_EXIT_INSTR_OFFSETS
	.align		4
        /*003c*/ 	.byte	0x04, 0x1c
        /*003e*/ 	.short	(.L_31 - .L_30)


	//   ....[0]....
.L_30:
        /*0040*/ 	.word	0x00000120


	//----- nvinfo : EIATTR_CBANK_PARAM_SIZE
	.align		4
.L_31:
        /*0044*/ 	.byte	0x03, 0x19
        /*0046*/ 	.short	0x000c


	//----- nvinfo : EIATTR_PARAM_CBANK
	.align		4
        /*0048*/ 	.byte	0x04, 0x0a
        /*004a*/ 	.short	(.L_33 - .L_32)
	.align		4
.L_32:
        /*004c*/ 	.word	index@(.nv.constant0._Z14dynamicReversePii)
        /*0050*/ 	.short	0x0380
        /*0052*/ 	.short	0x000c


	//----- nvinfo : EIATTR_SW_WAR
	.align		4
.L_33:
        /*0054*/ 	.byte	0x04, 0x36
        /*0056*/ 	.short	(.L_35 - .L_34)
.L_34:
        /*0058*/ 	.word	0x00000008
.L_35:


//--------------------- .nv.info._Z13staticReversePii --------------------------
	.section	.nv.info._Z13staticReversePii,"",@"SHT_CUDA_INFO"
	.sectionflags	@""
	.align	4


	//----- nvinfo : EIATTR_CUDA_API_VERSION
	.align		4
        /*0000*/ 	.byte	0x04, 0x37
        /*0002*/ 	.short	(.L_37 - .L_36)
.L_36:
        /*0004*/ 	.word	0x00000082


	//----- nvinfo : EIATTR_KPARAM_INFO
	.align		4
.L_37:
        /*0008*/ 	.byte	0x04, 0x17
        /*000a*/ 	.short	(.L_39 - .L_38)
.L_38:
        /*000c*/ 	.word	0x00000000
        /*0010*/ 	.short	0x0001
        /*0012*/ 	.short	0x0008
        /*0014*/ 	.byte	0x00, 0xf0, 0x11, 0x00


	//----- nvinfo : EIATTR_KPARAM_INFO
	.align		4
.L_39:
        /*0018*/ 	.byte	0x04, 0x17
        /*001a*/ 	.short	(.L_41 - .L_40)
.L_40:
        /*001c*/ 	.word	0x00000000
        /*0020*/ 	.short	0x0000
        /*0022*/ 	.short	0x0000
        /*0024*/ 	.byte	0x00, 0xf5, 0x21, 0x00


	//----- nvinfo : EIATTR_SPARSE_MMA_MASK
	.align		4
.L_41:
        /*0028*/ 	.byte	0x03, 0x50
        /*002a*/ 	.short	0x0000


	//----- nvinfo : EIATTR_MAXREG_COUNT
	.align		4
        /*002c*/ 	.byte	0x03, 0x1b
        /*002e*/ 	.short	0x00ff


	//----- nvinfo : EIATTR_NUM_BARRIERS
	.align		4
        /*0030*/ 	.byte	0x02, 0x4c
        /*0032*/ 	.byte	0x01
	.zero		1


	//----- nvinfo : EIATTR_MERCURY_ISA_VERSION
	.align		4
        /*0034*/ 	.byte	0x03, 0x5f
        /*0036*/ 	.short	0x0101


	//----- nvinfo : EIATTR_VRC_CTA_INIT_COUNT
	.align		4
        /*0038*/ 	.byte	0x02, 0x4a
	.zero		1
	.zero		1


	//----- nvinfo : EIATTR_EXIT_INSTR_OFFSETS
	.align		4
        /*003c*/ 	.byte	0x04, 0x1c
        /*003e*/ 	.short	(.L_43 - .L_42)


	//   ....[0]....
.L_42:
        /*0040*/ 	.word	0x00000120


	//----- nvinfo : EIATTR_CBANK_PARAM_SIZE
	.align		4
.L_43:
        /*0044*/ 	.byte	0x03, 0x19
        /*0046*/ 	.short	0x000c


	//----- nvinfo : EIATTR_PARAM_CBANK
	.align		4
        /*0048*/ 	.byte	0x04, 0x0a
        /*004a*/ 	.short	(.L_45 - .L_44)
	.align		4
.L_44:
        /*004c*/ 	.word	index@(.nv.constant0._Z13staticReversePii)
        /*0050*/ 	.short	0x0380
        /*0052*/ 	.short	0x000c


	//----- nvinfo : EIATTR_SW_WAR
	.align		4
.L_45:
        /*0054*/ 	.byte	0x04, 0x36
        /*0056*/ 	.short	(.L_47 - .L_46)
.L_46:
        /*0058*/ 	.word	0x00000008
.L_47:


//--------------------- .nv.info.execute          --------------------------
	.section	.nv.info.execute,"",@"SHT_CUDA_INFO"
	.sectionflags	@""
	.align	4


	//----- nvinfo : EIATTR_CUDA_API_VERSION
	.align		4
        /*0000*/ 	.byte	0x04, 0x37
        /*0002*/ 	.short	(.L_49 - .L_48)
.L_48:
        /*0004*/ 	.word	0x00000082


	//----- nvinfo : EIATTR_KPARAM_INFO
	.align		4
.L_49:
        /*0008*/ 	.byte	0x04, 0x17
        /*000a*/ 	.short	(.L_51 - .L_50)
.L_50:
        /*000c*/ 	.word	0x00000000
        /*0010*/ 	.short	0x0007
        /*0012*/ 	.short	0x0030
        /*0014*/ 	.byte	0x00, 0xf0, 0x11, 0x00


	//----- nvinfo : EIATTR_KPARAM_INFO
	.align		4
.L_51:
        /*0018*/ 	.byte	0x04, 0x17
        /*001a*/ 	.short	(.L_53 - .L_52)
.L_52:
        /*001c*/ 	.word	0x00000000
        /*0020*/ 	.short	0x0006
        /*0022*/ 	.short	0x002c
        /*0024*/ 	.byte	0x00, 0xf0, 0x11, 0x00


	//----- nvinfo : EIATTR_KPARAM_INFO
	.align		4
.L_53:
        /*0028*/ 	.byte	0x04, 0x17
        /*002a*/ 	.short	(.L_55 - .L_54)
.L_54:
        /*002c*/ 	.word	0x00000000
        /*0030*/ 	.short	0x0005
        /*0032*/ 	.short	0x0028
        /*0034*/ 	.byte	0x00, 0xf0, 0x11, 0x00


	//----- nvinfo : EIATTR_KPARAM_INFO
	.align		4
.L_55:
        /*0038*/ 	.byte	0x04, 0x17
        /*003a*/ 	.short	(.L_57 - .L_56)
.L_56:
        /*003c*/ 	.word	0x00000000
        /*0040*/ 	.short	0x0004
        /*0042*/ 	.short	0x0020
        /*0044*/ 	.byte	0x00, 0xf5, 0x21, 0x00


	//----- nvinfo : EIATTR_KPARAM_INFO
	.align		4
.L_57:
        /*0048*/ 	.byte	0x04, 0x17
        /*004a*/ 	.short	(.L_59 - .L_58)
.L_58:
        /*004c*/ 	.word	0x00000000
        /*0050*/ 	.short	0x0003
        /*0052*/ 	.short	0x0018
        /*0054*/ 	.byte	0x00, 0xf5, 0x21, 0x00


	//----- nvinfo : EIATTR_KPARAM_INFO
	.align		4
.L_59:
        /*0058*/ 	.byte	0x04, 0x17
        /*005a*/ 	.short	(.L_61 - .L_60)
.L_60:
        /*005c*/ 	.word	0x00000000
        /*0060*/ 	.short	0x0002
        /*0062*/ 	.short	0x0010
        /*0064*/ 	.byte	0x00, 0xf5, 0x21, 0x00


	//----- nvinfo : EIATTR_KPARAM_INFO
	.align		4
.L_61:
        /*0068*/ 	.byte	0x04, 0x17
        /*006a*/ 	.short	(.L_63 - .L_62)
.L_62:
        /*006c*/ 	.word	0x00000000
        /*0070*/ 	.short	0x0001
        /*0072*/ 	.short	0x0008
        /*0074*/ 	.byte	0x00, 0xf5, 0x21, 0x00


	//----- nvinfo : EIATTR_KPARAM_INFO
	.align		4
.L_63:
        /*0078*/ 	.byte	0x04, 0x17
        /*007a*/ 	.short	(.L_65 - .L_64)
.L_64:
        /*007c*/ 	.word	0x00000000
        /*0080*/ 	.short	0x0000
        /*0082*/ 	.short	0x0000
        /*0084*/ 	.byte	0x00, 0xf5, 0x21, 0x00


	//----- nvinfo : EIATTR_SPARSE_MMA_MASK
	.align		4
.L_65:
        /*0088*/ 	.byte	0x03, 0x50
        /*008a*/ 	.short	0x0000


	//----- nvinfo : EIATTR_MAXREG_COUNT
	.align		4
        /*008c*/ 	.byte	0x03, 0x1b
        /*008e*/ 	.short	0x0040


	//----- nvinfo : EIATTR_MERCURY_ISA_VERSION
	.align		4
        /*0090*/ 	.byte	0x03, 0x5f
        /*0092*/ 	.short	0x0101


	//----- nvinfo : EIATTR_VRC_CTA_INIT_COUNT
	.align		4
        /*0094*/ 	.byte	0x02, 0x4a
	.zero		1
	.zero		1


	//----- nvinfo : EIATTR_EXIT_INSTR_OFFSETS
	.align		4
        /*0098*/ 	.byte	0x04, 0x1c
        /*009a*/ 	.short	(.L_67 - .L_66)


	//   ....[0]....
.L_66:
        /*009c*/ 	.word	0x00000040


	//   ....[1]....
        /*00a0*/ 	.word	0x00000be0


	//----- nvinfo : EIATTR_MAX_THREADS
	.align		4
.L_67:
        /*00a4*/ 	.byte	0x04, 0x05
        /*00a6*/ 	.short	(.L_69 - .L_68)
.L_68:
        /*00a8*/ 	.word	0x00000400
        /*00ac*/ 	.word	0x00000001
        /*00b0*/ 	.word	0x00000001


	//----- nvinfo : EIATTR_CRS_STACK_SIZE
	.align		4
.L_69:
        /*00b4*/ 	.byte	0x04, 0x1e
        /*00b6*/ 	.short	(.L_71 - .L_70)
.L_70:
        /*00b8*/ 	.word	0x00000000


	//----- nvinfo : EIATTR_CBANK_PARAM_SIZE
	.align		4
.L_71:
        /*00bc*/ 	.byte	0x03, 0x19
        /*00be*/ 	.short	0x0034


	//----- nvinfo : EIATTR_PARAM_CBANK
	.align		4
        /*00c0*/ 	.byte	0x04, 0x0a
        /*00c2*/ 	.short	(.L_73 - .L_72)
	.align		4
.L_72:
        /*00c4*/ 	.word	index@(.nv.constant0.execute)
        /*00c8*/ 	.short	0x0380
        /*00ca*/ 	.short	0x0034


	//----- nvinfo : EIATTR_SW_WAR
	.align		4
.L_73:
        /*00cc*/ 	.byte	0x04, 0x36
        /*00ce*/ 	.short	(.L_75 - .L_74)
.L_74:
        /*00d0*/ 	.word	0x00000008
.L_75:


//--------------------- .nv.info.cumsum           --------------------------
	.section	.nv.info.cumsum,"",@"SHT_CUDA_INFO"
	.sectionflags	@""
	.align	4


	//----- nvinfo : EIATTR_CUDA_API_VERSION
	.align		4
        /*0000*/ 	.byte	0x04, 0x37
        /*0002*/ 	.short	(.L_77 - .L_76)
.L_76:
        /*0004*/ 	.word	0x00000082


	//----- nvinfo : EIATTR_KPARAM_INFO
	.align		4
.L_77:
        /*0008*/ 	.byte	0x04, 0x17
        /*000a*/ 	.short	(.L_79 - .L_78)
.L_78:
        /*000c*/ 	.word	0x00000000
        /*0010*/ 	.short	0x0001
        /*0012*/ 	.short	0x0008
        /*0014*/ 	.byte	0x00, 0xf5, 0x21, 0x00


	//----- nvinfo : EIATTR_KPARAM_INFO
	.align		4
.L_79:
        /*0018*/ 	.byte	0x04, 0x17
        /*001a*/ 	.short	(.L_81 - .L_80)
.L_80:
        /*001c*/ 	.word	0x00000000
        /*0020*/ 	.short	0x0000
        /*0022*/ 	.short	0x0000
        /*0024*/ 	.byte	0x00, 0xf5, 0x21, 0x00


	//----- nvinfo : EIATTR_SPARSE_MMA_MASK
	.align		4
.L_81:
        /*0028*/ 	.byte	0x03, 0x50
        /*002a*/ 	.short	0x0000


	//----- nvinfo : EIATTR_MAXREG_COUNT
	.align		4
        /*002c*/ 	.byte	0x03, 0x1b
        /*002e*/ 	.short	0x00ff


	//----- nvinfo : EIATTR_NUM_BARRIERS
	.align		4
        /*0030*/ 	.byte	0x02, 0x4c
        /*0032*/ 	.byte	0x01
	.zero		1


	//----- nvinfo : EIATTR_MERCURY_ISA_VERSION
	.align		4
        /*0034*/ 	.byte	0x03, 0x5f
        /*0036*/ 	.short	0x0101


	//----- nvinfo : EIATTR_VRC_CTA_INIT_COUNT
	.align		4
        /*0038*/ 	.byte	0x02, 0x4a
	.zero		1
	.zero		1


	//----- nvinfo : EIATTR_EXIT_INSTR_OFFSETS
	.align		4
        /*003c*/ 	.byte	0x04, 0x1c
        /*003e*/ 	.short	(.L_83 - .L_82)


	//   ....[0]....
.L_82:
        /*0040*/ 	.word	0x000009a0


	//----- nvinfo : EIATTR_CBANK_PARAM_SIZE
	.align		4
.L_83:
        /*0044*/ 	.byte	0x03, 0x19
        /*0046*/ 	.short	0x0010


	//----- nvinfo : EIATTR_PARAM_CBANK
	.align		4
        /*0048*/ 	.byte	0x04, 0x0a
        /*004a*/ 	.short	(.L_85 - .L_84)
	.align		4
.L_84:
        /*004c*/ 	.word	index@(.nv.constant0.cumsum)
        /*0050*/ 	.short	0x0380
        /*0052*/ 	.short	0x0010


	//----- nvinfo : EIATTR_SW_WAR
	.align		4
.L_85:
        /*0054*/ 	.byte	0x04, 0x36
        /*0056*/ 	.short	(.L_87 - .L_86)
.L_86:
        /*0058*/ 	.word	0x00000008
.L_87:


//--------------------- .nv.callgraph             --------------------------
	.section	.nv.callgraph,"",@"SHT_CUDA_CALLGRAPH"
	.align	4
	.sectionentsize	8
	.align		4
        /*0000*/ 	.word	0x00000000
	.align		4
        /*0004*/ 	.word	0xffffffff
	.align		4
        /*0008*/ 	.word	0x00000000
	.align		4
        /*000c*/ 	.word	0xfffffffe
	.align		4
        /*0010*/ 	.word	0x00000000
	.align		4
        /*0014*/ 	.word	0xfffffffd
	.align		4
        /*0018*/ 	.word	0x00000000
	.align		4
        /*001c*/ 	.word	0xfffffffc


//--------------------- .text._Z14dynamicReversePii --------------------------
	.section	.text._Z14dynamicReversePii,"ax",@progbits
	.align	128
        .global         _Z14dynamicReversePii
        .type           _Z14dynamicReversePii,@function
        .size           _Z14dynamicReversePii,(.L_x_14 - _Z14dynamicReversePii)
        .other          _Z14dynamicReversePii,@"STO_CUDA_ENTRY STV_DEFAULT"
_Z14dynamicReversePii:
.text._Z14dynamicReversePii:
[----:B------:R-:W-:Y:S01]  /*0000*/  LDC R1, c[0x0][0x37c] ;  /* 0x0000df00ff017b82 */ /* 0x000fe20000000800 */
[----:B------:R-:W0:Y:S07]  /*0010*/  S2R R5, SR_TID.X ;  /* 0x0000000000057919 */ /* 0x000e2e0000002100 */
[----:B------:R-:W0:Y:S01]  /*0020*/  LDC.64 R2, c[0x0][0x380] ;  /* 0x0000e000ff027b82 */ /* 0x000e220000000a00 */
[----:B------:R-:W1:Y:S01]  /*0030*/  LDCU.64 UR6, c[0x0][0x358] ;  /* 0x00006b00ff0677ac */ /* 0x000e620008000a00 */
[----:B------:R-:W2:Y:S01]  /*0040*/  LDCU UR8, c[0x0][0x388] ;  /* 0x00007100ff0877ac */ /* 0x000ea20008000800 */
[----:B0-----:R-:W-:-:S05]  /*0050*/  IMAD.WIDE.U32 R2, R5, 0x4, R2 ;  /* 0x0000000405027825 */ /* 0x001fca00078e0002 */
[----:B-1----:R-:W3:Y:S01]  /*0060*/  LDG.E R4, desc[UR6][R2.64] ;  /* 0x0000000602047981 */ /* 0x002ee2000c1e1900 */
[----:B------:R-:W0:Y:S01]  /*0070*/  S2UR UR5, SR_CgaCtaId ;  /* 0x00000000000579c3 */ /* 0x000e220000008800 */
[----:B------:R-:W-:Y:S01]  /*0080*/  UMOV UR4, 0x400 ;  /* 0x0000040000047882 */ /* 0x000fe20000000000 */
[----:B------:R-:W-:-:S05]  /*0090*/  LOP3.LUT R0, RZ, R5, RZ, 0x33, !PT ;  /* 0x00000005ff007212 */ /* 0x000fca00078e33ff */
[----:B--2---:R-:W-:Y:S01]  /*00a0*/  VIADD R0, R0, UR8 ;  /* 0x0000000800007c36 */ /* 0x004fe20008000000 */
[----:B0-----:R-:W-:-:S06]  /*00b0*/  ULEA UR4, UR5, UR4, 0x18 ;  /* 0x0000000405047291 */ /* 0x001fcc000f8ec0ff */
[----:B------:R-:W-:Y:S02]  /*00c0*/  LEA R5, R5, UR4, 0x2 ;  /* 0x0000000405057c11 */ /* 0x000fe4000f8e10ff */
[----:B------:R-:W-:-:S03]  /*00d0*/  LEA R0, R0, UR4, 0x2 ;  /* 0x0000000400007c11 */ /* 0x000fc6000f8e10ff */
[----:B---3--:R-:W-:Y:S01]  /*00e0*/  STS [R5], R4 ;  /* 0x0000000405007388 */ /* 0x008fe20000000800 */
[----:B------:R-:W-:Y:S06]  /*00f0*/  BAR.SYNC.DEFER_BLOCKING 0x0 ;  /* 0x0000000000007b1d */ /* 0x000fec0000010000 */
[----:B------:R-:W0:Y:S04]  /*0100*/  LDS R7, [R0] ;  /* 0x0000000000077984 */ /* 0x000e280000000800 */
[----:B0-----:R-:W-:Y:S01]  /*0110*/  STG.E desc[UR6][R2.64], R7 ;  /* 0x0000000702007986 */ /* 0x001fe2000c101906 */
[----:B------:R-:W-:Y:S05]  /*0120*/  EXIT ;  /* 0x000000000000794d */ /* 0x000fea0003800000 */
.L_x_0:
[----:B------:R-:W-:-:S00]  /*0130*/  BRA `(.L_x_0) ;  /* 0xfffffffc00fc7947 */ /* 0x000fc0000383ffff */
[----:B------:R-:W-:-:S00]  /*0140*/  NOP ;  /* 0x0000000000007918 */ /* 0x000fc00000000000 */
        /* <DEDUP_REMOVED lines=11> */
.L_x_14:


//--------------------- .text._Z13staticReversePii --------------------------
	.section	.text._Z13staticReversePii,"ax",@progbits
	.align	128
        .global         _Z13staticReversePii
        .type           _Z13staticReversePii,@function
        .size           _Z13staticReversePii,(.L_x_15 - _Z13staticReversePii)
        .other          _Z13staticReversePii,@"STO_CUDA_ENTRY STV_DEFAULT"
_Z13staticReversePii:
.text._Z13staticReversePii:
        /* <DEDUP_REMOVED lines=19> */
.L_x_1:
        /* <DEDUP_REMOVED lines=13> */
.L_x_15:


//--------------------- .text.execute             --------------------------
	.section	.text.execute,"ax",@progbits
	.align	128
        .global         execute
        .type           execute,@function
        .size           execute,(.L_x_16 - execute)
        .other          execute,@"STO_CUDA_ENTRY STV_DEFAULT"
execute:
.text.execute:
[----:B------:R-:W-:Y:S08]  /*0000*/  LDC R1, c[0x0][0x37c] ;  /* 0x0000df00ff017b82 */ /* 0x000ff00000000800 */
[----:B------:R-:W0:Y:S08]  /*0010*/  S2UR UR4, SR_CTAID.X ;  /* 0x00000000000479c3 */ /* 0x000e300000002500 */
[----:B------:R-:W0:Y:S02]  /*0020*/  LDC R0, c[0x0][0x3a8] ;  /* 0x0000ea00ff007b82 */ /* 0x000e240000000800 */
[----:B0-----:R-:W-:-:S13]  /*0030*/  ISETP.LE.AND P0, PT, R0, UR4, PT ;  /* 0x0000000400007c0c */ /* 0x001fda000bf03270 */
[----:B------:R-:W-:Y:S05]  /*0040*/  @P0 EXIT ;  /* 0x000000000000094d */ /* 0x000fea0003800000 */
[----:B------:R-:W0:Y:S01]  /*0050*/  S2R R0, SR_TID.X ;  /* 0x0000000000007919 */ /* 0x000e220000002100 */
[----:B------:R-:W1:Y:S01]  /*0060*/  LDCU UR5, c[0x0][0x3ac] ;  /* 0x00007580ff0577ac */ /* 0x000e620008000800 */
[----:B------:R-:W-:Y:S01]  /*0070*/  MOV R7, UR4 ;  /* 0x0000000400077c02 */ /* 0x000fe20008000f00 */
[----:B------:R-:W2:Y:S01]  /*0080*/  LDCU.64 UR6, c[0x0][0x358] ;  /* 0x00006b00ff0677ac */ /* 0x000ea20008000a00 */
[----:B0-----:R-:W-:-:S04]  /*0090*/  LOP3.LUT R6, RZ, R0, RZ, 0x33, !PT ;  /* 0x00000000ff067212 */ /* 0x001fc800078e33ff */
[----:B-12---:R-:W-:-:S07]  /*00a0*/  IADD3 R6, PT, PT, R6, UR5, RZ ;  /* 0x0000000506067c10 */ /* 0x006fce000fffe0ff */
.L_x_11:
[----:B-1----:R-:W0:Y:S01]  /*00b0*/  LDC.64 R2, c[0x0][0x390] ;  /* 0x0000e400ff027b82 */ /* 0x002e220000000a00 */
[----:B------:R-:W1:Y:S01]  /*00c0*/  LDCU UR4, c[0x0][0x3b0] ;  /* 0x00007600ff0477ac */ /* 0x000e620008000800 */
[----:B0-----:R-:W-:-:S05]  /*00d0*/  IMAD.WIDE R2, R7, 0x4, R2 ;  /* 0x0000000407027825 */ /* 0x001fca00078e0202 */
[----:B----4-:R-:W1:Y:S02]  /*00e0*/  LDG.E.CONSTANT R11, desc[UR6][R2.64] ;  /* 0x00000006020b7981 */ /* 0x010e64000c1e9900 */
[----:B-1----:R-:W-:-:S13]  /*00f0*/  ISETP.GE.AND P0, PT, R11, UR4, PT ;  /* 0x000000040b007c0c */ /* 0x002fda000bf06270 */
[----:B---3-5:R-:W-:Y:S05]  /*0100*/  @P0 BRA `(.L_x_2) ;  /* 0x0000000800a00947 */ /* 0x028fea0003800000 */
[----:B------:R-:W0:Y:S01]  /*0110*/  LDC.64 R2, c[0x0][0x388] ;  /* 0x0000e200ff027b82 */ /* 0x000e220000000a00 */
[----:B------:R-:W1:Y:S01]  /*0120*/  LDCU UR5, c[0x0][0x3ac] ;  /* 0x00007580ff0577ac */ /* 0x000e620008000800 */
[----:B0-----:R-:W-:-:S05]  /*0130*/  IMAD.WIDE R2, R7, 0x4, R2 ;  /* 0x0000000407027825 */ /* 0x001fca00078e0202 */
[----:B------:R-:W2:Y:S01]  /*0140*/  LDG.E.CONSTANT R4, desc[UR6][R2.64] ;  /* 0x0000000602047981 */ /* 0x000ea2000c1e9900 */
[----:B-1----:R-:W-:Y:S01]  /*0150*/  ISETP.GE.AND P0, PT, R0, UR5, PT ;  /* 0x0000000500007c0c */ /* 0x002fe2000bf06270 */
[----:B------:R-:W-:Y:S03]  /*0160*/  BSSY.RECONVERGENT B0, `(.L_x_2) ;  /* 0x00000a2000007945 */ /* 0x000fe60003800200 */
[----:B--2---:R-:W-:-:S13]  /*0170*/  ISETP.LT.OR P0, PT, R4, RZ, P0 ;  /* 0x000000ff0400720c */ /* 0x004fda0000701670 */
[----:B------:R-:W-:Y:S05]  /*0180*/  @P0 BRA `(.L_x_3) ;  /* 0x00000008007c0947 */ /* 0x000fea0003800000 */
[----:B------:R-:W0:Y:S02]  /*0190*/  LDC.64 R2, c[0x0][0x380] ;  /* 0x0000e000ff027b82 */ /* 0x000e240000000a00 */
[----:B0-----:R-:W-:-:S05]  /*01a0*/  IMAD.WIDE R2, R7, 0x4, R2 ;  /* 0x0000000407027825 */ /* 0x001fca00078e0202 */
[----:B------:R0:W5:Y:S01]  /*01b0*/  LDG.E.CONSTANT R8, desc[UR6][R2.64] ;  /* 0x0000000602087981 */ /* 0x000162000c1e9900 */
[C---:B------:R-:W-:Y:S01]  /*01c0*/  ISETP.GE.U32.AND P1, PT, R6.reuse, 0x3c00, PT ;  /* 0x00003c000600780c */ /* 0x040fe20003f26070 */
[----:B------:R-:W-:Y:S01]  /*01d0*/  BSSY.RECONVERGENT B1, `(.L_x_4) ;  /* 0x0000046000017945 */ /* 0x000fe20003800200 */
[----:B------:R-:W-:Y:S01]  /*01e0*/  LEA.HI R9, R6, 0x1, RZ, 0x16 ;  /* 0x0000000106097811 */ /* 0x000fe200078fb0ff */
[----:B------:R-:W-:Y:S01]  /*01f0*/  IMAD R11, R4, UR4, R11 ;  /* 0x00000004040b7c24 */ /* 0x000fe2000f8e020b */
[----:B------:R-:W-:Y:S02]  /*0200*/  MOV R14, R0 ;  /* 0x00000000000e7202 */ /* 0x000fe40000000f00 */
[----:B------:R-:W-:-:S07]  /*0210*/  LOP3.LUT P0, R10, R9, 0xf, RZ, 0xc0, !PT ;  /* 0x0000000f090a7812 */ /* 0x000fce000780c0ff */
[----:B0-----:R-:W-:Y:S06]  /*0220*/  @!P1 BRA `(.L_x_5) ;  /* 0x0000000400009947 */ /* 0x001fec0003800000 */
[----:B------:R-:W-:Y:S01]  /*0230*/  LEA.HI R2, R6, 0x1, RZ, 0x16 ;  /* 0x0000000106027811 */ /* 0x000fe200078fb0ff */
[--C-:B------:R-:W-:Y:S01]  /*0240*/  IMAD R12, R11, UR5, R0.reuse ;  /* 0x000000050b0c7c24 */ /* 0x100fe2000f8e0200 */
[----:B------:R-:W-:Y:S01]  /*0250*/  MOV R14, R0 ;  /* 0x00000000000e7202 */ /* 0x000fe20000000f00 */
[----:B------:R-:W-:Y:S01]  /*0260*/  IMAD R13, R7, UR5, R0 ;  /* 0x00000005070d7c24 */ /* 0x000fe2000f8e0200 */
[----:B------:R-:W-:-:S04]  /*0270*/  LOP3.LUT R2, R2, 0x7ffff0, RZ, 0xc0, !PT ;  /* 0x007ffff002027812 */ /* 0x000fc800078ec0ff */
[----:B------:R-:W-:-:S07]  /*0280*/  IADD3 R15, PT, PT, -R2, RZ, RZ ;  /* 0x000000ff020f7210 */ /* 0x000fce0007ffe1ff */
.L_x_6:
[----:B-1----:R-:W0:Y:S08]  /*0290*/  LDC.64 R2, c[0x0][0x398] ;  /* 0x0000e600ff027b82 */ /* 0x002e300000000a00 */
[----:B------:R-:W1:Y:S01]  /*02a0*/  LDC.64 R4, c[0x0][0x3a0] ;  /* 0x0000e800ff047b82 */ /* 0x000e620000000a00 */
[----:B0-----:R-:W-:-:S05]  /*02b0*/  IMAD.WIDE R2, R13, 0x4, R2 ;  /* 0x000000040d027825 */ /* 0x001fca00078e0202 */
[----:B------:R-:W2:Y:S04]  /*02c0*/  LDG.E.CONSTANT R17, desc[UR6][R2.64] ;  /* 0x0000000602117981 */ /* 0x000ea8000c1e9900 */
[----:B------:R-:W3:Y:S04]  /*02d0*/  LDG.E.CONSTANT R18, desc[UR6][R2.64+0x1000] ;  /* 0x0010000602127981 */ /* 0x000ee8000c1e9900 */
[----:B------:R-:W4:Y:S04]  /*02e0*/  LDG.E.CONSTANT R20, desc[UR6][R2.64+0x2000] ;  /* 0x0020000602147981 */ /* 0x000f28000c1e9900 */
[----:B------:R-:W4:Y:S01]  /*02f0*/  LDG.E.CONSTANT R29, desc[UR6][R2.64+0x3000] ;  /* 0x00300006021d7981 */ /* 0x000f22000c1e9900 */
[----:B-1----:R-:W-:-:S03]  /*0300*/  IMAD.WIDE R4, R12, 0x4, R4 ;  /* 0x000000040c047825 */ /* 0x002fc600078e0204 */
[----:B------:R-:W4:Y:S04]  /*0310*/  LDG.E.CONSTANT R19, desc[UR6][R2.64+0x5000] ;  /* 0x0050000602137981 */ /* 0x000f28000c1e9900 */
[----:B------:R-:W4:Y:S04]  /*0320*/  LDG.E.CONSTANT R21, desc[UR6][R2.64+0x6000] ;  /* 0x0060000602157981 */ /* 0x000f28000c1e9900 */
[----:B------:R-:W4:Y:S04]  /*0330*/  LDG.E.CONSTANT R25, desc[UR6][R2.64+0x7000] ;  /* 0x0070000602197981 */ /* 0x000f28000c1e9900 */
[----:B------:R-:W4:Y:S04]  /*0340*/  LDG.E.CONSTANT R23, desc[UR6][R2.64+0x8000] ;  /* 0x0080000602177981 */ /* 0x000f28000c1e9900 */
[----:B------:R-:W4:Y:S04]  /*0350*/  LDG.E.CONSTANT R27, desc[UR6][R2.64+0x9000] ;  /* 0x00900006021b7981 */ /* 0x000f28000c1e9900 */
[----:B------:R-:W4:Y:S04]  /*0360*/  LDG.E.CONSTANT R22, desc[UR6][R2.64+0xb000] ;  /* 0x00b0000602167981 */ /* 0x000f28000c1e9900 */
[----:B------:R-:W4:Y:S01]  /*0370*/  LDG.E.CONSTANT R24, desc[UR6][R2.64+0xf000] ;  /* 0x00f0000602187981 */ /* 0x000f22000c1e9900 */
[----:B--2--5:R-:W-:-:S03]  /*0380*/  FMUL R16, R8, R17 ;  /* 0x0000001108107220 */ /* 0x024fc60000400000 */
[----:B------:R-:W2:Y:S01]  /*0390*/  LDG.E.CONSTANT R17, desc[UR6][R2.64+0x4000] ;  /* 0x0040000602117981 */ /* 0x000ea2000c1e9900 */
[----:B---3--:R-:W-:-:S03]  /*03a0*/  FMUL R26, R8, R18 ;  /* 0x00000012081a7220 */ /* 0x008fc60000400000 */
[----:B------:R0:W-:Y:S01]  /*03b0*/  REDG.E.ADD.F32.FTZ.RN.STRONG.GPU desc[UR6][R4.64], R16 ;  /* 0x00000010040079a6 */ /* 0x0001e2000c12f306 */
[----:B----4-:R-:W-:-:S03]  /*03c0*/  FMUL R28, R8, R20 ;  /* 0x00000014081c7220 */ /* 0x010fc60000400000 */
[----:B------:R-:W-:Y:S01]  /*03d0*/  REDG.E.ADD.F32.FTZ.RN.STRONG.GPU desc[UR6][R4.64+0x1000], R26 ;  /* 0x0010001a040079a6 */ /* 0x000fe2000c12f306 */
[----:B------:R-:W-:-:S03]  /*03e0*/  FMUL R18, R8, R29 ;  /* 0x0000001d08127220 */ /* 0x000fc60000400000 */
[----:B------:R-:W3:Y:S04]  /*03f0*/  LDG.E.CONSTANT R29, desc[UR6][R2.64+0xa000] ;  /* 0x00a00006021d7981 */ /* 0x000ee8000c1e9900 */
[----:B------:R-:W-:Y:S04]  /*0400*/  REDG.E.ADD.F32.FTZ.RN.STRONG.GPU desc[UR6][R4.64+0x2000], R28 ;  /* 0x0020001c040079a6 */ /* 0x000fe8000c12f306 */
[----:B0-----:R-:W4:Y:S04]  /*0410*/  LDG.E.CONSTANT R16, desc[UR6][R2.64+0xc000] ;  /* 0x00c0000602107981 */ /* 0x001f28000c1e9900 */
[----:B------:R0:W-:Y:S04]  /*0420*/  REDG.E.ADD.F32.FTZ.RN.STRONG.GPU desc[UR6][R4.64+0x3000], R18 ;  /* 0x00300012040079a6 */ /* 0x0001e8000c12f306 */
[----:B------:R-:W4:Y:S04]  /*0430*/  LDG.E.CONSTANT R20, desc[UR6][R2.64+0xd000] ;  /* 0x00d0000602147981 */ /* 0x000f28000c1e9900 */
[----:B0-----:R0:W4:Y:S01]  /*0440*/  LDG.E.CONSTANT R18, desc[UR6][R2.64+0xe000] ;  /* 0x00e0000602127981 */ /* 0x001122000c1e9900 */
[----:B------:R-:W-:Y:S01]  /*0450*/  IADD3 R15, PT, PT, R15, 0x10, RZ ;  /* 0x000000100f0f7810 */ /* 0x000fe20007ffe0ff */
[C---:B------:R-:W-:Y:S01]  /*0460*/  FMUL R19, R8.reuse, R19 ;  /* 0x0000001308137220 */ /* 0x040fe20000400000 */
[C---:B------:R-:W-:Y:S01]  /*0470*/  FMUL R21, R8.reuse, R21 ;  /* 0x0000001508157220 */ /* 0x040fe20000400000 */
[C---:B------:R-:W-:Y:S01]  /*0480*/  FMUL R25, R8.reuse, R25 ;  /* 0x0000001908197220 */ /* 0x040fe20000400000 */
[C---:B------:R-:W-:Y:S01]  /*0490*/  FMUL R23, R8.reuse, R23 ;  /* 0x0000001708177220 */ /* 0x040fe20000400000 */
[----:B------:R-:W-:Y:S01]  /*04a0*/  ISETP.NE.AND P1, PT, R15, RZ, PT ;  /* 0x000000ff0f00720c */ /* 0x000fe20003f25270 */
[C---:B------:R-:W-:Y:S01]  /*04b0*/  FMUL R27, R8.reuse, R27 ;  /* 0x0000001b081b7220 */ /* 0x040fe20000400000 */
[C---:B0-----:R-:W-:Y:S01]  /*04c0*/  FMUL R3, R8.reuse, R22 ;  /* 0x0000001608037220 */ /* 0x041fe20000400000 */
[----:B------:R-:W-:Y:S01]  /*04d0*/  FMUL R24, R8, R24 ;  /* 0x0000001808187220 */ /* 0x000fe20000400000 */
[----:B------:R-:W-:-:S02]  /*04e0*/  IADD3 R14, PT, PT, R14, 0x4000, RZ ;  /* 0x000040000e0e7810 */ /* 0x000fc40007ffe0ff */
[----:B------:R-:W-:Y:S02]  /*04f0*/  IADD3 R12, PT, PT, R12, 0x4000, RZ ;  /* 0x000040000c0c7810 */ /* 0x000fe40007ffe0ff */
[----:B------:R-:W-:Y:S01]  /*0500*/  IADD3 R13, PT, PT, R13, 0x4000, RZ ;  /* 0x000040000d0d7810 */ /* 0x000fe20007ffe0ff */
[----:B--2---:R-:W-:-:S05]  /*0510*/  FMUL R17, R8, R17 ;  /* 0x0000001108117220 */ /* 0x004fca0000400000 */
[----:B------:R4:W-:Y:S04]  /*0520*/  REDG.E.ADD.F32.FTZ.RN.STRONG.GPU desc[UR6][R4.64+0x4000], R17 ;  /* 0x00400011040079a6 */ /* 0x0009e8000c12f306 */
[----:B------:R0:W-:Y:S01]  /*0530*/  REDG.E.ADD.F32.FTZ.RN.STRONG.GPU desc[UR6][R4.64+0x5000], R19 ;  /* 0x00500013040079a6 */ /* 0x0001e2000c12f306 */
[----:B---3--:R-:W-:-:S03]  /*0540*/  FMUL R29, R8, R29 ;  /* 0x0000001d081d7220 */ /* 0x008fc60000400000 */
[----:B------:R1:W-:Y:S04]  /*0550*/  REDG.E.ADD.F32.FTZ.RN.STRONG.GPU desc[UR6][R4.64+0x6000], R21 ;  /* 0x00600015040079a6 */ /* 0x0003e8000c12f306 */
[----:B------:R1:W-:Y:S01]  /*0560*/  REDG.E.ADD.F32.FTZ.RN.STRONG.GPU desc[UR6][R4.64+0x7000], R25 ;  /* 0x00700019040079a6 */ /* 0x0003e2000c12f306 */
[----:B----4-:R-:W-:-:S03]  /*0570*/  FMUL R17, R8, R16 ;  /* 0x0000001008117220 */ /* 0x010fc60000400000 */
[----:B------:R1:W-:Y:S04]  /*0580*/  REDG.E.ADD.F32.FTZ.RN.STRONG.GPU desc[UR6][R4.64+0x8000], R23 ;  /* 0x00800017040079a6 */ /* 0x0003e8000c12f306 */
[----:B------:R1:W-:Y:S01]  /*0590*/  REDG.E.ADD.F32.FTZ.RN.STRONG.GPU desc[UR6][R4.64+0x9000], R27 ;  /* 0x0090001b040079a6 */ /* 0x0003e2000c12f306 */
[----:B0-----:R-:W-:-:S03]  /*05a0*/  FMUL R19, R8, R20 ;  /* 0x0000001408137220 */ /* 0x001fc60000400000 */
[----:B------:R1:W-:Y:S04]  /*05b0*/  REDG.E.ADD.F32.FTZ.RN.STRONG.GPU desc[UR6][R4.64+0xa000], R29 ;  /* 0x00a0001d040079a6 */ /* 0x0003e8000c12f306 */
[----:B------:R1:W-:Y:S01]  /*05c0*/  REDG.E.ADD.F32.FTZ.RN.STRONG.GPU desc[UR6][R4.64+0xb000], R3 ;  /* 0x00b00003040079a6 */ /* 0x0003e2000c12f306 */
[----:B------:R-:W-:-:S03]  /*05d0*/  FMUL R18, R8, R18 ;  /* 0x0000001208127220 */ /* 0x000fc60000400000 */
[----:B------:R1:W-:Y:S04]  /*05e0*/  REDG.E.ADD.F32.FTZ.RN.STRONG.GPU desc[UR6][R4.64+0xc000], R17 ;  /* 0x00c00011040079a6 */ /* 0x0003e8000c12f306 */
[----:B------:R1:W-:Y:S04]  /*05f0*/  REDG.E.ADD.F32.FTZ.RN.STRONG.GPU desc[UR6][R4.64+0xd000], R19 ;  /* 0x00d00013040079a6 */ /* 0x0003e8000c12f306 */
[----:B------:R1:W-:Y:S04]  /*0600*/  REDG.E.ADD.F32.FTZ.RN.STRONG.GPU desc[UR6][R4.64+0xe000], R18 ;  /* 0x00e00012040079a6 */ /* 0x0003e8000c12f306 */
[----:B------:R1:W-:Y:S01]  /*0610*/  REDG.E.ADD.F32.FTZ.RN.STRONG.GPU desc[UR6][R4.64+0xf000], R24 ;  /* 0x00f00018040079a6 */ /* 0x0003e2000c12f306 */
[----:B------:R-:W-:Y:S05]  /*0620*/  @P1 BRA `(.L_x_6) ;  /* 0xfffffffc00181947 */ /* 0x000fea000383ffff */
.L_x_5:
[----:B------:R-:W-:Y:S05]  /*0630*/  BSYNC.RECONVERGENT B1 ;  /* 0x0000000000017941 */ /* 0x000fea0003800200 */
.L_x_4:
[----:B------:R-:W-:Y:S05]  /*0640*/  @!P0 BRA `(.L_x_3) ;  /* 0x00000004004c8947 */ /* 0x000fea0003800000 */
[----:B------:R-:W-:Y:S01]  /*0650*/  IADD3 R10, PT, PT, R10, -0x1, RZ ;  /* 0xffffffff0a0a7810 */ /* 0x000fe20007ffe0ff */
[----:B------:R-:W-:Y:S03]  /*0660*/  BSSY.RECONVERGENT B1, `(.L_x_7) ;  /* 0x0000023000017945 */ /* 0x000fe60003800200 */
[----:B------:R-:W-:Y:S02]  /*0670*/  ISETP.GE.U32.AND P0, PT, R10, 0x7, PT ;  /* 0x000000070a00780c */ /* 0x000fe40003f06070 */
[----:B------:R-:W-:-:S11]  /*0680*/  LOP3.LUT P1, R10, R9, 0x7, RZ, 0xc0, !PT ;  /* 0x00000007090a7812 */ /* 0x000fd6000782c0ff */
[----:B------:R-:W-:Y:S05]  /*0690*/  @!P0 BRA `(.L_x_8) ;  /* 0x00000000007c8947 */ /* 0x000fea0003800000 */
[----:B-1----:R-:W0:Y:S01]  /*06a0*/  LDC.64 R4, c[0x0][0x398] ;  /* 0x0000e600ff047b82 */ /* 0x002e220000000a00 */
[----:B------:R-:W-:-:S04]  /*06b0*/  IMAD R3, R7, UR5, R14 ;  /* 0x0000000507037c24 */ /* 0x000fc8000f8e020e */
[----:B0-----:R-:W-:-:S03]  /*06c0*/  IMAD.WIDE R4, R3, 0x4, R4 ;  /* 0x0000000403047825 */ /* 0x001fc600078e0204 */
[----:B------:R-:W0:Y:S02]  /*06d0*/  LDC.64 R2, c[0x0][0x3a0] ;  /* 0x0000e800ff027b82 */ /* 0x000e240000000a00 */
[----:B------:R-:W2:Y:S04]  /*06e0*/  LDG.E.CONSTANT R15, desc[UR6][R4.64] ;  /* 0x00000006040f7981 */ /* 0x000ea8000c1e9900 */
[----:B------:R-:W3:Y:S04]  /*06f0*/  LDG.E.CONSTANT R17, desc[UR6][R4.64+0x1000] ;  /* 0x0010000604117981 */ /* 0x000ee8000c1e9900 */
[----:B------:R-:W4:Y:S04]  /*0700*/  LDG.E.CONSTANT R19, desc[UR6][R4.64+0x2000] ;  /* 0x0020000604137981 */ /* 0x000f28000c1e9900 */
[----:B------:R-:W4:Y:S04]  /*0710*/  LDG.E.CONSTANT R21, desc[UR6][R4.64+0x3000] ;  /* 0x0030000604157981 */ /* 0x000f28000c1e9900 */
[----:B------:R-:W4:Y:S04]  /*0720*/  LDG.E.CONSTANT R23, desc[UR6][R4.64+0x4000] ;  /* 0x0040000604177981 */ /* 0x000f28000c1e9900 */
[----:B------:R-:W4:Y:S04]  /*0730*/  LDG.E.CONSTANT R25, desc[UR6][R4.64+0x5000] ;  /* 0x0050000604197981 */ /* 0x000f28000c1e9900 */
[----:B------:R-:W4:Y:S04]  /*0740*/  LDG.E.CONSTANT R27, desc[UR6][R4.64+0x6000] ;  /* 0x00600006041b7981 */ /* 0x000f28000c1e9900 */
[----:B------:R-:W4:Y:S01]  /*0750*/  LDG.E.CONSTANT R29, desc[UR6][R4.64+0x7000] ;  /* 0x00700006041d7981 */ /* 0x000f22000c1e9900 */
[----:B------:R-:W-:-:S04]  /*0760*/  IMAD R13, R11, UR5, R14 ;  /* 0x000000050b0d7c24 */ /* 0x000fc8000f8e020e */
[----:B0-----:R-:W-:-:S04]  /*0770*/  IMAD.WIDE R2, R13, 0x4, R2 ;  /* 0x000000040d027825 */ /* 0x001fc800078e0202 */
[C---:B--2--5:R-:W-:Y:S01]  /*0780*/  FMUL R15, R8.reuse, R15 ;  /* 0x0000000f080f7220 */ /* 0x064fe20000400000 */
[----:B---3--:R-:W-:-:S04]  /*0790*/  FMUL R17, R8, R17 ;  /* 0x0000001108117220 */ /* 0x008fc80000400000 */
[----:B------:R0:W-:Y:S01]  /*07a0*/  REDG.E.ADD.F32.FTZ.RN.STRONG.GPU desc[UR6][R2.64], R15 ;  /* 0x0000000f020079a6 */ /* 0x0001e2000c12f306 */
[----:B----4-:R-:W-:-:S03]  /*07b0*/  FMUL R19, R8, R19 ;  /* 0x0000001308137220 */ /* 0x010fc60000400000 */
[----:B------:R0:W-:Y:S01]  /*07c0*/  REDG.E.ADD.F32.FTZ.RN.STRONG.GPU desc[UR6][R2.64+0x1000], R17 ;  /* 0x00100011020079a6 */ /* 0x0001e2000c12f306 */
[----:B------:R-:W-:-:S03]  /*07d0*/  FMUL R21, R8, R21 ;  /* 0x0000001508157220 */ /* 0x000fc60000400000 */
        /* <DEDUP_REMOVED lines=8> */
[----:B------:R0:W-:Y:S04]  /*0860*/  REDG.E.ADD.F32.FTZ.RN.STRONG.GPU desc[UR6][R2.64+0x6000], R27 ;  /* 0x0060001b020079a6 */ /* 0x0001e8000c12f306 */
[----:B------:R0:W-:Y:S01]  /*0870*/  REDG.E.ADD.F32.FTZ.RN.STRONG.GPU desc[UR6][R2.64+0x7000], R29 ;  /* 0x0070001d020079a6 */ /* 0x0001e2000c12f306 */
[----:B------:R-:W-:-:S07]  /*0880*/  IADD3 R14, PT, PT, R14, 0x2000, RZ ;  /* 0x000020000e0e7810 */ /* 0x000fce0007ffe0ff */
.L_x_8:
[----:B------:R-:W-:Y:S05]  /*0890*/  BSYNC.RECONVERGENT B1 ;  /* 0x0000000000017941 */ /* 0x000fea0003800200 */
.L_x_7:
[----:B------:R-:W-:Y:S05]  /*08a0*/  @!P1 BRA `(.L_x_3) ;  /* 0x0000000000b49947 */ /* 0x000fea0003800000 */
[----:B------:R-:W-:Y:S01]  /*08b0*/  IADD3 R10, PT, PT, R10, -0x1, RZ ;  /* 0xffffffff0a0a7810 */ /* 0x000fe20007ffe0ff */
[----:B------:R-:W-:Y:S01]  /*08c0*/  BSSY.RECONVERGENT B1, `(.L_x_9) ;  /* 0x0000017000017945 */ /* 0x000fe20003800200 */
[----:B------:R-:W-:Y:S02]  /*08d0*/  LOP3.LUT P1, R9, R9, 0x3, RZ, 0xc0, !PT ;  /* 0x0000000309097812 */ /* 0x000fe4000782c0ff */
[----:B------:R-:W-:-:S13]  /*08e0*/  ISETP.GE.U32.AND P0, PT, R10, 0x3, PT ;  /* 0x000000030a00780c */ /* 0x000fda0003f06070 */
[----:B------:R-:W-:Y:S05]  /*08f0*/  @!P0 BRA `(.L_x_10) ;  /* 0x00000000004c8947 */ /* 0x000fea0003800000 */
[----:B01----:R-:W0:Y:S01]  /*0900*/  LDC.64 R2, c[0x0][0x398] ;  /* 0x0000e600ff027b82 */ /* 0x003e220000000a00 */
[----:B------:R-:W-:-:S04]  /*0910*/  IMAD R5, R7, UR5, R14 ;  /* 0x0000000507057c24 */ /* 0x000fc8000f8e020e */
[----:B0-----:R-:W-:-:S03]  /*0920*/  IMAD.WIDE R4, R5, 0x4, R2 ;  /* 0x0000000405047825 */ /* 0x001fc600078e0202 */
[----:B------:R-:W0:Y:S02]  /*0930*/  LDC.64 R2, c[0x0][0x3a0] ;  /* 0x0000e800ff027b82 */ /* 0x000e240000000a00 */
[----:B------:R-:W2:Y:S04]  /*0940*/  LDG.E.CONSTANT R15, desc[UR6][R4.64] ;  /* 0x00000006040f7981 */ /* 0x000ea8000c1e9900 */
[----:B------:R-:W3:Y:S04]  /*0950*/  LDG.E.CONSTANT R17, desc[UR6][R4.64+0x1000] ;  /* 0x0010000604117981 */ /* 0x000ee8000c1e9900 */
        /* <DEDUP_REMOVED lines=10> */
[----:B------:R2:W-:Y:S04]  /*0a00*/  REDG.E.ADD.F32.FTZ.RN.STRONG.GPU desc[UR6][R2.64+0x2000], R19 ;  /* 0x00200013020079a6 */ /* 0x0005e8000c12f306 */
[----:B------:R2:W-:Y:S01]  /*0a10*/  REDG.E.ADD.F32.FTZ.RN.STRONG.GPU desc[UR6][R2.64+0x3000], R21 ;  /* 0x00300015020079a6 */ /* 0x0005e2000c12f306 */
[----:B------:R-:W-:-:S07]  /*0a20*/  IADD3 R14, PT, PT, R14, 0x1000, RZ ;  /* 0x000010000e0e7810 */ /* 0x000fce0007ffe0ff */
.L_x_10:
[----:B------:R-:W-:Y:S05]  /*0a30*/  BSYNC.RECONVERGENT B1 ;  /* 0x0000000000017941 */ /* 0x000fea0003800200 */
.L_x_9:
[----:B------:R-:W-:Y:S05]  /*0a40*/  @!P1 BRA `(.L_x_3) ;  /* 0x00000000004c9947 */ /* 0x000fea0003800000 */
[----:B012---:R-:W0:Y:S01]  /*0a50*/  LDC.64 R2, c[0x0][0x398] ;  /* 0x0000e600ff027b82 */ /* 0x007e220000000a00 */
[----:B------:R-:W-:-:S04]  /*0a60*/  IMAD R5, R7, UR5, R14 ;  /* 0x0000000507057c24 */ /* 0x000fc8000f8e020e */
[----:B0-----:R-:W-:-:S03]  /*0a70*/  IMAD.WIDE R2, R5, 0x4, R2 ;  /* 0x0000000405027825 */ /* 0x001fc600078e0202 */
[----:B------:R-:W0:Y:S02]  /*0a80*/  LDC.64 R4, c[0x0][0x3a0] ;  /* 0x0000e800ff047b82 */ /* 0x000e240000000a00 */
[----:B------:R-:W2:Y:S01]  /*0a90*/  LDG.E.CONSTANT R13, desc[UR6][R2.64] ;  /* 0x00000006020d7981 */ /* 0x000ea2000c1e9900 */
[----:B------:R-:W-:Y:S01]  /*0aa0*/  ISETP.NE.AND P0, PT, R9, 0x1, PT ;  /* 0x000000010900780c */ /* 0x000fe20003f05270 */
[----:B------:R-:W-:-:S04]  /*0ab0*/  IMAD R11, R11, UR5, R14 ;  /* 0x000000050b0b7c24 */ /* 0x000fc8000f8e020e */
[----:B0-----:R-:W-:-:S04]  /*0ac0*/  IMAD.WIDE R4, R11, 0x4, R4 ;  /* 0x000000040b047825 */ /* 0x001fc800078e0204 */
[----:B--2--5:R-:W-:-:S05]  /*0ad0*/  FMUL R13, R8, R13 ;  /* 0x0000000d080d7220 */ /* 0x024fca0000400000 */
[----:B------:R3:W-:Y:S01]  /*0ae0*/  REDG.E.ADD.F32.FTZ.RN.STRONG.GPU desc[UR6][R4.64], R13 ;  /* 0x0000000d040079a6 */ /* 0x0007e2000c12f306 */
[----:B------:R-:W-:Y:S05]  /*0af0*/  @!P0 BRA `(.L_x_3) ;  /* 0x0000000000208947 */ /* 0x000fea0003800000 */
[----:B------:R-:W2:Y:S01]  /*0b00*/  LDG.E.CONSTANT R11, desc[UR6][R2.64+0x1000] ;  /* 0x00100006020b7981 */ /* 0x000ea2000c1e9900 */
[----:B------:R-:W-:Y:S01]  /*0b10*/  ISETP.NE.AND P0, PT, R9, 0x2, PT ;  /* 0x000000020900780c */ /* 0x000fe20003f05270 */
[----:B--2---:R-:W-:-:S05]  /*0b20*/  FMUL R11, R8, R11 ;  /* 0x0000000b080b7220 */ /* 0x004fca0000400000 */
[----:B------:R4:W-:Y:S07]  /*0b30*/  REDG.E.ADD.F32.FTZ.RN.STRONG.GPU desc[UR6][R4.64+0x1000], R11 ;  /* 0x0010000b040079a6 */ /* 0x0009ee000c12f306 */
[----:B------:R-:W-:Y:S05]  /*0b40*/  @!P0 BRA `(.L_x_3) ;  /* 0x00000000000c8947 */ /* 0x000fea0003800000 */
[----:B------:R-:W2:Y:S02]  /*0b50*/  LDG.E.CONSTANT R3, desc[UR6][R2.64+0x2000] ;  /* 0x0020000602037981 */ /* 0x000ea4000c1e9900 */
[----:B--2---:R-:W-:-:S05]  /*0b60*/  FMUL R9, R8, R3 ;  /* 0x0000000308097220 */ /* 0x004fca0000400000 */
[----:B------:R0:W-:Y:S02]  /*0b70*/  REDG.E.ADD.F32.FTZ.RN.STRONG.GPU desc[UR6][R4.64+0x2000], R9 ;  /* 0x00200009040079a6 */ /* 0x0001e4000c12f306 */
.L_x_3:
[----:B------:R-:W-:Y:S05]  /*0b80*/  BSYNC.RECONVERGENT B0 ;  /* 0x0000000000007941 */ /* 0x000fea0003800200 */
.L_x_2:
[----:B0-2---:R-:W0:Y:S01]  /*0b90*/  LDC R2, c[0x0][0x370] ;  /* 0x0000dc00ff027b82 */ /* 0x005e220000000800 */
[----:B------:R-:W2:Y:S01]  /*0ba0*/  LDCU UR4, c[0x0][0x3a8] ;  /* 0x00007500ff0477ac */ /* 0x000ea20008000800 */
[----:B0-----:R-:W-:-:S04]  /*0bb0*/  IADD3 R7, PT, PT, R2, R7, RZ ;  /* 0x0000000702077210 */ /* 0x001fc80007ffe0ff */
[----:B--2---:R-:W-:-:S13]  /*0bc0*/  ISETP.GE.AND P0, PT, R7, UR4, PT ;  /* 0x0000000407007c0c */ /* 0x004fda000bf06270 */
[----:B------:R-:W-:Y:S05]  /*0bd0*/  @!P0 BRA `(.L_x_11) ;  /* 0xfffffff400348947 */ /* 0x000fea000383ffff */
[----:B------:R-:W-:Y:S05]  /*0be0*/  EXIT ;  /* 0x000000000000794d */ /* 0x000fea0003800000 */
.L_x_12:
        /* <DEDUP_REMOVED lines=9> */
.L_x_16:


//--------------------- .text.cumsum              --------------------------
	.section	.text.cumsum,"ax",@progbits
	.align	128
        .global         cumsum
        .type           cumsum,@function
        .size           cumsum,(.L_x_17 - cumsum)
        .other          cumsum,@"STO_CUDA_ENTRY STV_DEFAULT"
cumsum:
.text.cumsum:
[----:B------:R-:W-:Y:S01]  /*0000*/  LDC R1, c[0x0][0x37c] ;  /* 0x0000df00ff017b82 */ /* 0x000fe20000000800 */
[----:B------:R-:W0:Y:S07]  /*0010*/  S2R R2, SR_TID.X ;  /* 0x0000000000027919 */ /* 0x000e2e0000002100 */
[----:B------:R-:W0:Y:S01]  /*0020*/  S2UR UR4, SR_CTAID.X ;  /* 0x00000000000479c3 */ /* 0x000e220000002500 */
[----:B------:R-:W1:Y:S07]  /*0030*/  LDCU.64 UR6, c[0x0][0x358] ;  /* 0x00006b00ff0677ac */ /* 0x000e6e0008000a00 */
[----:B------:R-:W2:Y:S01]  /*0040*/  LDC.64 R6, c[0x0][0x380] ;  /* 0x0000e000ff067b82 */ /* 0x000ea20000000a00 */
[----:B0-----:R-:W-:-:S05]  /*0050*/  LEA R0, R2, UR4, 0xa ;  /* 0x0000000402007c11 */ /* 0x001fca000f8e50ff */
[----:B--2---:R-:W-:-:S05]  /*0060*/  IMAD.WIDE.U32 R6, R0, 0x4, R6 ;  /* 0x0000000400067825 */ /* 0x004fca00078e0006 */
[----:B-1----:R0:W2:Y:S01]  /*0070*/  LDG.E R8, desc[UR6][R6.64] ;  /* 0x0000000606087981 */ /* 0x0020a2000c1e1900 */
[----:B------:R-:W1:Y:S01]  /*0080*/  S2UR UR5, SR_CgaCtaId ;  /* 0x00000000000579c3 */ /* 0x000e620000008800 */
[----:B------:R-:W-:Y:S01]  /*0090*/  UMOV UR4, 0x400 ;  /* 0x0000040000047882 */ /* 0x000fe20000000000 */
[C---:B------:R-:W-:Y:S02]  /*00a0*/  ISETP.GT.U32.AND P1, PT, R2.reuse, 0x1ff, PT ;  /* 0x000001ff0200780c */ /* 0x040fe40003f24070 */
[C---:B------:R-:W-:Y:S02]  /*00b0*/  ISETP.GT.U32.AND P0, PT, R2.reuse, 0xff, PT ;  /* 0x000000ff0200780c */ /* 0x040fe40003f04070 */
[C---:B------:R-:W-:Y:S02]  /*00c0*/  LEA R5, R2.reuse, 0x1, 0x1 ;  /* 0x0000000102057811 */ /* 0x040fe400078e08ff */
[C---:B------:R-:W-:Y:S02]  /*00d0*/  ISETP.GT.U32.AND P2, PT, R2.reuse, 0xf, PT ;  /* 0x0000000f0200780c */ /* 0x040fe40003f44070 */
[----:B------:R-:W-:-:S02]  /*00e0*/  ISETP.GT.U32.AND P3, PT, R2, 0x7, PT ;  /* 0x000000070200780c */ /* 0x000fc40003f64070 */
[C---:B------:R-:W-:Y:S02]  /*00f0*/  ISETP.GT.U32.AND P4, PT, R2.reuse, 0x3, PT ;  /* 0x000000030200780c */ /* 0x040fe40003f84070 */
[C---:B------:R-:W-:Y:S02]  /*0100*/  ISETP.GT.U32.AND P5, PT, R2.reuse, 0x1, PT ;  /* 0x000000010200780c */ /* 0x040fe40003fa4070 */
[----:B------:R-:W-:Y:S01]  /*0110*/  ISETP.NE.AND P6, PT, R2, RZ, PT ;  /* 0x000000ff0200720c */ /* 0x000fe20003fc5270 */
[----:B-1----:R-:W-:-:S06]  /*0120*/  ULEA UR4, UR5, UR4, 0x18 ;  /* 0x0000000405047291 */ /* 0x002fcc000f8ec0ff */
[----:B------:R-:W-:Y:S02]  /*0130*/  LEA R3, R2, UR4, 0x2 ;  /* 0x0000000402037c11 */ /* 0x000fe4000f8e10ff */
[----:B0-----:R-:W-:-:S03]  /*0140*/  LEA R6, R5, UR4, 0x3 ;  /* 0x0000000405067c11 */ /* 0x001fc6000f8e18ff */
[----:B------:R-:W-:Y:S01]  /*0150*/  IMAD R4, R2, 0x4, R3 ;  /* 0x0000000402047824 */ /* 0x000fe200078e0203 */
[----:B--2---:R-:W-:Y:S01]  /*0160*/  STS [R3], R8 ;  /* 0x0000000803007388 */ /* 0x004fe20000000800 */
[----:B------:R-:W-:Y:S06]  /*0170*/  BAR.SYNC.DEFER_BLOCKING 0x0 ;  /* 0x0000000000007b1d */ /* 0x000fec0000010000 */
[----:B------:R-:W-:Y:S04]  /*0180*/  @!P1 LDS R9, [R4] ;  /* 0x0000000004099984 */ /* 0x000fe80000000800 */
[----:B------:R-:W0:Y:S02]  /*0190*/  @!P1 LDS R10, [R4+0x4] ;  /* 0x00000400040a9984 */ /* 0x000e240000000800 */
[----:B0-----:R-:W-:-:S05]  /*01a0*/  @!P1 IMAD.IADD R9, R9, 0x1, R10 ;  /* 0x0000000109099824 */ /* 0x001fca00078e020a */
[----:B------:R-:W-:Y:S01]  /*01b0*/  @!P1 STS [R4+0x4], R9 ;  /* 0x0000040904009388 */ /* 0x000fe20000000800 */
[----:B------:R-:W-:Y:S01]  /*01c0*/  BAR.SYNC.DEFER_BLOCKING 0x0 ;  /* 0x0000000000007b1d */ /* 0x000fe20000010000 */
[----:B------:R-:W-:-:S05]  /*01d0*/  ISETP.GT.U32.AND P1, PT, R2, 0x7f, PT ;  /* 0x0000007f0200780c */ /* 0x000fca0003f24070 */
[----:B------:R-:W-:Y:S04]  /*01e0*/  @!P0 LDS R7, [R6+-0x4] ;  /* 0xfffffc0006078984 */ /* 0x000fe80000000800 */
[----:B------:R-:W0:Y:S02]  /*01f0*/  @!P0 LDS R8, [R6+0x4] ;  /* 0x0000040006088984 */ /* 0x000e240000000800 */
[----:B0-----:R-:W-:Y:S01]  /*0200*/  @!P0 IADD3 R11, PT, PT, R7, R8, RZ ;  /* 0x00000008070b8210 */ /* 0x001fe20007ffe0ff */
[----:B------:R-:W-:-:S04]  /*0210*/  IMAD R7, R5, 0x8, R6 ;  /* 0x0000000805077824 */ /* 0x000fc800078e0206 */
[----:B------:R-:W-:Y:S01]  /*0220*/  @!P0 STS [R6+0x4], R11 ;  /* 0x0000040b06008388 */ /* 0x000fe20000000800 */
[----:B------:R-:W-:Y:S01]  /*0230*/  BAR.SYNC.DEFER_BLOCKING 0x0 ;  /* 0x0000000000007b1d */ /* 0x000fe20000010000 */
[----:B------:R-:W-:-:S05]  /*0240*/  ISETP.GT.U32.AND P0, PT, R2, 0x3f, PT ;  /* 0x0000003f0200780c */ /* 0x000fca0003f04070 */
[----:B------:R-:W-:Y:S04]  /*0250*/  @!P1 LDS R8, [R7+-0x4] ;  /* 0xfffffc0007089984 */ /* 0x000fe80000000800 */
[----:B------:R-:W0:Y:S02]  /*0260*/  @!P1 LDS R13, [R7+0xc] ;  /* 0x00000c00070d9984 */ /* 0x000e240000000800 */
[----:B0-----:R-:W-:Y:S02]  /*0270*/  @!P1 IMAD.IADD R10, R8, 0x1, R13 ;  /* 0x00000001080a9824 */ /* 0x001fe400078e020d */
[----:B------:R-:W-:-:S03]  /*0280*/  IMAD R8, R5, 0x18, R6 ;  /* 0x0000001805087824 */ /* 0x000fc600078e0206 */
[----:B------:R0:W-:Y:S01]  /*0290*/  @!P1 STS [R7+0xc], R10 ;  /* 0x00000c0a07009388 */ /* 0x0001e20000000800 */
[----:B------:R-:W-:Y:S01]  /*02a0*/  BAR.SYNC.DEFER_BLOCKING 0x0 ;  /* 0x0000000000007b1d */ /* 0x000fe20000010000 */
[----:B------:R-:W-:Y:S01]  /*02b0*/  ISETP.GT.U32.AND P1, PT, R2, 0x1f, PT ;  /* 0x0000001f0200780c */ /* 0x000fe20003f24070 */
[----:B0-----:R-:W-:-:S04]  /*02c0*/  IMAD R10, R5, 0x78, R6 ;  /* 0x00000078050a7824 */ /* 0x001fc800078e0206 */
[----:B------:R-:W-:Y:S04]  /*02d0*/  @!P0 LDS R9, [R8+-0x4] ;  /* 0xfffffc0008098984 */ /* 0x000fe80000000800 */
[----:B------:R-:W0:Y:S02]  /*02e0*/  @!P0 LDS R12, [R8+0x1c] ;  /* 0x00001c00080c8984 */ /* 0x000e240000000800 */
[----:B0-----:R-:W-:Y:S01]  /*02f0*/  @!P0 IADD3 R11, PT, PT, R9, R12, RZ ;  /* 0x0000000c090b8210 */ /* 0x001fe20007ffe0ff */
[----:B------:R-:W-:-:S04]  /*0300*/  IMAD R9, R5, 0x38, R6 ;  /* 0x0000003805097824 */ /* 0x000fc800078e0206 */
[----:B------:R0:W-:Y:S01]  /*0310*/  @!P0 STS [R8+0x1c], R11 ;  /* 0x00001c0b08008388 */ /* 0x0001e20000000800 */
[----:B------:R-:W-:Y:S01]  /*0320*/  BAR.SYNC.DEFER_BLOCKING 0x0 ;  /* 0x0000000000007b1d */ /* 0x000fe20000010000 */
[----:B0-----:R-:W-:-:S05]  /*0330*/  IMAD R11, R5, 0xf8, R6 ;  /* 0x000000f8050b7824 */ /* 0x001fca00078e0206 */
[----:B------:R-:W-:Y:S04]  /*0340*/  @!P1 LDS R12, [R9+-0x4] ;  /* 0xfffffc00090c9984 */ /* 0x000fe80000000800 */
[----:B------:R-:W0:Y:S02]  /*0350*/  @!P1 LDS R13, [R9+0x3c] ;  /* 0x00003c00090d9984 */ /* 0x000e240000000800 */
[----:B0-----:R-:W-:-:S05]  /*0360*/  @!P1 IMAD.IADD R12, R12, 0x1, R13 ;  /* 0x000000010c0c9824 */ /* 0x001fca00078e020d */
[----:B------:R0:W-:Y:S01]  /*0370*/  @!P1 STS [R9+0x3c], R12 ;  /* 0x00003c0c09009388 */ /* 0x0001e20000000800 */
[----:B------:R-:W-:Y:S01]  /*0380*/  BAR.SYNC.DEFER_BLOCKING 0x0 ;  /* 0x0000000000007b1d */ /* 0x000fe20000010000 */
[C-C-:B0-----:R-:W-:Y:S02]  /*0390*/  IMAD R12, R5.reuse, 0x1f8, R6.reuse ;  /* 0x000001f8050c7824 */ /* 0x141fe400078e0206 */
[----:B------:R-:W-:-:S03]  /*03a0*/  IMAD R5, R5, 0x3f8, R6 ;  /* 0x000003f805057824 */ /* 0x000fc600078e0206 */
[----:B------:R-:W-:Y:S04]  /*03b0*/  @!P2 LDS R13, [R10+-0x4] ;  /* 0xfffffc000a0da984 */ /* 0x000fe80000000800 */
[----:B------:R-:W0:Y:S02]  /*03c0*/  @!P2 LDS R14, [R10+0x7c] ;  /* 0x00007c000a0ea984 */ /* 0x000e240000000800 */
[----:B0-----:R-:W-:-:S05]  /*03d0*/  @!P2 IMAD.IADD R13, R13, 0x1, R14 ;  /* 0x000000010d0da824 */ /* 0x001fca00078e020e */
[----:B------:R-:W-:Y:S01]  /*03e0*/  @!P2 STS [R10+0x7c], R13 ;  /* 0x00007c0d0a00a388 */ /* 0x000fe20000000800 */
[----:B------:R-:W-:Y:S06]  /*03f0*/  BAR.SYNC.DEFER_BLOCKING 0x0 ;  /* 0x0000000000007b1d */ /* 0x000fec0000010000 */
[----:B------:R-:W-:Y:S04]  /*0400*/  @!P3 LDS R14, [R11+-0x4] ;  /* 0xfffffc000b0eb984 */ /* 0x000fe80000000800 */
[----:B------:R-:W0:Y:S02]  /*0410*/  @!P3 LDS R15, [R11+0xfc] ;  /* 0x0000fc000b0fb984 */ /* 0x000e240000000800 */
[----:B0-----:R-:W-:-:S05]  /*0420*/  @!P3 IADD3 R14, PT, PT, R14, R15, RZ ;  /* 0x0000000f0e0eb210 */ /* 0x001fca0007ffe0ff */
[----:B------:R-:W-:Y:S01]  /*0430*/  @!P3 STS [R11+0xfc], R14 ;  /* 0x0000fc0e0b00b388 */ /* 0x000fe20000000800 */
[----:B------:R-:W-:Y:S06]  /*0440*/  BAR.SYNC.DEFER_BLOCKING 0x0 ;  /* 0x0000000000007b1d */ /* 0x000fec0000010000 */
[----:B------:R-:W-:Y:S04]  /*0450*/  @!P4 LDS R15, [R12+-0x4] ;  /* 0xfffffc000c0fc984 */ /* 0x000fe80000000800 */
[----:B------:R-:W0:Y:S02]  /*0460*/  @!P4 LDS R16, [R12+0x1fc] ;  /* 0x0001fc000c10c984 */ /* 0x000e240000000800 */
[----:B0-----:R-:W-:-:S05]  /*0470*/  @!P4 IMAD.IADD R15, R15, 0x1, R16 ;  /* 0x000000010f0fc824 */ /* 0x001fca00078e0210 */
[----:B------:R-:W-:Y:S01]  /*0480*/  @!P4 STS [R12+0x1fc], R15 ;  /* 0x0001fc0f0c00c388 */ /* 0x000fe20000000800 */
[----:B------:R-:W-:Y:S06]  /*0490*/  BAR.SYNC.DEFER_BLOCKING 0x0 ;  /* 0x0000000000007b1d */ /* 0x000fec0000010000 */
[----:B------:R-:W-:Y:S04]  /*04a0*/  @!P5 LDS R13, [R5+-0x4] ;  /* 0xfffffc00050dd984 */ /* 0x000fe80000000800 */
[----:B------:R-:W0:Y:S02]  /*04b0*/  @!P5 LDS R14, [R5+0x3fc] ;  /* 0x0003fc00050ed984 */ /* 0x000e240000000800 */
[----:B0-----:R-:W-:-:S05]  /*04c0*/  @!P5 IMAD.IADD R14, R13, 0x1, R14 ;  /* 0x000000010d0ed824 */ /* 0x001fca00078e020e */
[----:B------:R-:W-:Y:S01]  /*04d0*/  @!P5 STS [R5+0x3fc], R14 ;  /* 0x0003fc0e0500d388 */ /* 0x000fe20000000800 */
[----:B------:R-:W-:Y:S06]  /*04e0*/  BAR.SYNC.DEFER_BLOCKING 0x0 ;  /* 0x0000000000007b1d */ /* 0x000fec0000010000 */
[----:B------:R-:W-:Y:S04]  /*04f0*/  @!P6 LDS R13, [UR4+0x7fc] ;  /* 0x0007fc04ff0de984 */ /* 0x000fe80008000800 */
[----:B------:R-:W0:Y:S04]  /*0500*/  @!P6 LDS R16, [UR4+0xffc] ;  /* 0x000ffc04ff10e984 */ /* 0x000e280008000800 */
[----:B------:R-:W-:Y:S01]  /*0510*/  @!P6 STS [UR4+0xffc], RZ ;  /* 0x000ffcffff00e988 */ /* 0x000fe20008000804 */
[----:B0-----:R-:W-:-:S05]  /*0520*/  @!P6 IADD3 R13, PT, PT, R13, R16, RZ ;  /* 0x000000100d0de210 */ /* 0x001fca0007ffe0ff */
[----:B------:R-:W-:Y:S01]  /*0530*/  @!P6 STS [UR4+0x1000], R13 ;  /* 0x0010000dff00e988 */ /* 0x000fe20008000804 */
[----:B------:R-:W-:Y:S06]  /*0540*/  BAR.SYNC.DEFER_BLOCKING 0x0 ;  /* 0x0000000000007b1d */ /* 0x000fec0000010000 */
[----:B------:R-:W-:Y:S04]  /*0550*/  @!P6 LDS R15, [UR4+0x7fc] ;  /* 0x0007fc04ff0fe984 */ /* 0x000fe80008000800 */
[----:B------:R-:W0:Y:S02]  /*0560*/  @!P6 LDS R16, [UR4+0xffc] ;  /* 0x000ffc04ff10e984 */ /* 0x000e240008000800 */
[----:B0-----:R-:W-:-:S02]  /*0570*/  @!P6 IMAD.IADD R15, R15, 0x1, R16 ;  /* 0x000000010f0fe824 */ /* 0x001fc400078e0210 */
[----:B------:R-:W-:Y:S04]  /*0580*/  @!P6 STS [UR4+0x7fc], R16 ;  /* 0x0007fc10ff00e988 */ /* 0x000fe80008000804 */
[----:B------:R-:W-:Y:S01]  /*0590*/  @!P6 STS [UR4+0xffc], R15 ;  /* 0x000ffc0fff00e988 */ /* 0x000fe20008000804 */
[----:B------:R-:W-:Y:S01]  /*05a0*/  BAR.SYNC.DEFER_BLOCKING 0x0 ;  /* 0x0000000000007b1d */ /* 0x000fe20000010000 */
[----:B------:R-:W-:-:S05]  /*05b0*/  ISETP.GT.U32.AND P6, PT, R2, 0x7f, PT ;  /* 0x0000007f0200780c */ /* 0x000fca0003fc4070 */
[----:B------:R-:W-:Y:S04]  /*05c0*/  @!P5 LDS R14, [R5+-0x4] ;  /* 0xfffffc00050ed984 */ /* 0x000fe80000000800 */
[----:B------:R-:W0:Y:S02]  /*05d0*/  @!P5 LDS R17, [R5+0x3fc] ;  /* 0x0003fc000511d984 */ /* 0x000e240000000800 */
[----:B0-----:R-:W-:Y:S02]  /*05e0*/  @!P5 IMAD.IADD R14, R14, 0x1, R17 ;  /* 0x000000010e0ed824 */ /* 0x001fe400078e0211 */
[----:B------:R-:W-:Y:S04]  /*05f0*/  @!P5 STS [R5+-0x4], R17 ;  /* 0xfffffc110500d388 */ /* 0x000fe80000000800 */
[----:B------:R-:W-:Y:S01]  /*0600*/  @!P5 STS [R5+0x3fc], R14 ;  /* 0x0003fc0e0500d388 */ /* 0x000fe20000000800 */
[----:B------:R-:W-:Y:S01]  /*0610*/  BAR.SYNC.DEFER_BLOCKING 0x0 ;  /* 0x0000000000007b1d */ /* 0x000fe20000010000 */
[----:B------:R-:W-:-:S05]  /*0620*/  ISETP.GT.U32.AND P5, PT, R2, 0xff, PT ;  /* 0x000000ff0200780c */ /* 0x000fca0003fa4070 */
[----:B------:R-:W-:Y:S04]  /*0630*/  @!P4 LDS R13, [R12+-0x4] ;  /* 0xfffffc000c0dc984 */ /* 0x000fe80000000800 */
[----:B------:R-:W0:Y:S02]  /*0640*/  @!P4 LDS R18, [R12+0x1fc] ;  /* 0x0001fc000c12c984 */ /* 0x000e240000000800 */
[----:B0-----:R-:W-:Y:S02]  /*0650*/  @!P4 IADD3 R13, PT, PT, R13, R18, RZ ;  /* 0x000000120d0dc210 */ /* 0x001fe40007ffe0ff */
[----:B------:R-:W-:Y:S04]  /*0660*/  @!P4 STS [R12+-0x4], R18 ;  /* 0xfffffc120c00c388 */ /* 0x000fe80000000800 */
[----:B------:R-:W-:Y:S01]  /*0670*/  @!P4 STS [R12+0x1fc], R13 ;  /* 0x0001fc0d0c00c388 */ /* 0x000fe20000000800 */
[----:B------:R-:W-:Y:S06]  /*0680*/  BAR.SYNC.DEFER_BLOCKING 0x0 ;  /* 0x0000000000007b1d */ /* 0x000fec0000010000 */
[----:B------:R-:W-:Y:S04]  /*0690*/  @!P3 LDS R15, [R11+-0x4] ;  /* 0xfffffc000b0fb984 */ /* 0x000fe80000000800 */
[----:B------:R-:W0:Y:S02]  /*06a0*/  @!P3 LDS R16, [R11+0xfc] ;  /* 0x0000fc000b10b984 */ /* 0x000e240000000800 */
[----:B0-----:R-:W-:-:S02]  /*06b0*/  @!P3 IMAD.IADD R20, R15, 0x1, R16 ;  /* 0x000000010f14b824 */ /* 0x001fc400078e0210 */
        /* <DEDUP_REMOVED lines=11> */
[----:B0-----:R-:W-:-:S02]  /*0770*/  @!P1 IADD3 R12, PT, PT, R12, R13, RZ ;  /* 0x0000000d0c0c9210 */ /* 0x001fc40007ffe0ff */
[----:B------:R-:W-:Y:S04]  /*0780*/  @!P1 STS [R9+-0x4], R13 ;  /* 0xfffffc0d09009388 */ /* 0x000fe80000000800 */
[----:B------:R-:W-:Y:S01]  /*0790*/  @!P1 STS [R9+0x3c], R12 ;  /* 0x00003c0c09009388 */ /* 0x000fe20000000800 */
[----:B------:R-:W-:Y:S06]  /*07a0*/  BAR.SYNC.DEFER_BLOCKING 0x0 ;  /* 0x0000000000007b1d */ /* 0x000fec0000010000 */
[----:B------:R-:W-:Y:S04]  /*07b0*/  @!P0 LDS R11, [R8+-0x4] ;  /* 0xfffffc00080b8984 */ /* 0x000fe80000000800 */
[----:B------:R-:W0:Y:S02]  /*07c0*/  @!P0 LDS R15, [R8+0x1c] ;  /* 0x00001c00080f8984 */ /* 0x000e240000000800 */
[----:B0-----:R-:W-:-:S02]  /*07d0*/  @!P0 IMAD.IADD R11, R11, 0x1, R15 ;  /* 0x000000010b0b8824 */ /* 0x001fc400078e020f */
[----:B------:R-:W-:Y:S04]  /*07e0*/  @!P0 STS [R8+-0x4], R15 ;  /* 0xfffffc0f08008388 */ /* 0x000fe80000000800 */
[----:B------:R0:W-:Y:S01]  /*07f0*/  @!P0 STS [R8+0x1c], R11 ;  /* 0x00001c0b08008388 */ /* 0x0001e20000000800 */
[----:B------:R-:W-:Y:S08]  /*0800*/  BAR.SYNC.DEFER_BLOCKING 0x0 ;  /* 0x0000000000007b1d */ /* 0x000ff00000010000 */
[----:B0-----:R-:W0:Y:S01]  /*0810*/  LDC.64 R8, c[0x0][0x388] ;  /* 0x0000e200ff087b82 */ /* 0x001e220000000a00 */
[----:B------:R-:W-:Y:S04]  /*0820*/  @!P6 LDS R5, [R7+-0x4] ;  /* 0xfffffc000705e984 */ /* 0x000fe80000000800 */
[----:B------:R-:W1:Y:S01]  /*0830*/  @!P6 LDS R10, [R7+0xc] ;  /* 0x00000c00070ae984 */ /* 0x000e620000000800 */
[----:B0-----:R-:W-:-:S04]  /*0840*/  IMAD.WIDE.U32 R8, R0, 0x4, R8 ;  /* 0x0000000400087825 */ /* 0x001fc800078e0008 */
[----:B-1----:R-:W-:Y:S01]  /*0850*/  @!P6 IMAD.IADD R14, R5, 0x1, R10 ;  /* 0x00000001050ee824 */ /* 0x002fe200078e020a */
        /* <DEDUP_REMOVED lines=10> */
[----:B------:R-:W-:Y:S04]  /*0900*/  @!P6 LDS R2, [R4] ;  /* 0x000000000402e984 */ /* 0x000fe80000000800 */
[----:B------:R-:W0:Y:S02]  /*0910*/  @!P6 LDS R11, [R4+0x4] ;  /* 0x00000400040be984 */ /* 0x000e240000000800 */
[----:B0-----:R-:W-:-:S02]  /*0920*/  @!P6 IMAD.IADD R13, R2, 0x1, R11 ;  /* 0x00000001020de824 */ /* 0x001fc400078e020b */
[----:B------:R-:W-:Y:S04]  /*0930*/  @!P6 STS [R4], R11 ;  /* 0x0000000b0400e388 */ /* 0x000fe80000000800 */
[----:B------:R-:W-:Y:S01]  /*0940*/  @!P6 STS [R4+0x4], R13 ;  /* 0x0000040d0400e388 */ /* 0x000fe20000000800 */
[----:B------:R-:W-:Y:S06]  /*0950*/  BAR.SYNC.DEFER_BLOCKING 0x0 ;  /* 0x0000000000007b1d */ /* 0x000fec0000010000 */
[----:B------:R-:W0:Y:S02]  /*0960*/  LDS R3, [R3+0x4] ;  /* 0x0000040003037984 */ /* 0x000e240000000800 */
[----:B0-----:R-:W-:-:S05]  /*0970*/  IADD3 R5, PT, PT, R3, -0x1, RZ ;  /* 0xffffffff03057810 */ /* 0x001fca0007ffe0ff */
[----:B------:R-:W-:Y:S01]  /*0980*/  STG.E desc[UR6][R8.64], R5 ;  /* 0x0000000508007986 */ /* 0x000fe2000c101906 */
[----:B------:R-:W-:Y:S06]  /*0990*/  BAR.SYNC.DEFER_BLOCKING 0x0 ;  /* 0x0000000000007b1d */ /* 0x000fec0000010000 */
[----:B------:R-:W-:Y:S05]  /*09a0*/  EXIT ;  /* 0x000000000000794d */ /* 0x000fea0003800000 */
.L_x_13:
        /* <DEDUP_REMOVED lines=13> */
.L_x_17:


//--------------------- .nv.shared._Z14dynamicReversePii --------------------------
	.section	.nv.shared._Z14dynamicReversePii,"aw",@nobits
	.sectionflags	@""
	.align	16
	.zero		1024


//--------------------- .nv.shared.reserved.0     --------------------------
	.section	.nv.shared.reserved.0,"aw",@nobits
	.weak		__nv_reservedSMEM_offset_0_alias
	.size		__nv_reservedSMEM_offset_0_alias, 0, 64
	.other		__nv_reservedSMEM_offset_0_alias,@"STO_CUDA_RESERVED_SHARED STV_DEFAULT"
__nv_reservedSMEM_offset_0_alias:
	.zero		0
	.zero		64


//--------------------- .nv.shared._Z13staticReversePii --------------------------
	.section	.nv.shared._Z13staticReversePii,"aw",@nobits
	.sectionflags	@""
	.align	16
.nv.shared._Z13staticReversePii:
	.zero		1280


//--------------------- .nv.shared.execute        --------------------------
	.section	.nv.shared.execute,"aw",@nobits
	.sectionflags	@""
	.align	16
	.zero		1024


//--------------------- .nv.shared.cumsum         --------------------------
	.section	.nv.shared.cumsum,"aw",@nobits
	.sectionflags	@""
	.align	16
.nv.shared.cumsum:
	.zero		5136


//--------------------- .nv.constant0._Z14dynamicReversePii --------------------------
	.section	.nv.constant0._Z14dynamicReversePii,"a",@progbits
	.sectionflags	@""
	.align	4
.nv.constant0._Z14dynamicReversePii:
	.zero		908


//--------------------- .nv.constant0._Z13staticReversePii --------------------------
	.section	.nv.constant0._Z13staticReversePii,"a",@progbits
	.sectionflags	@""
	.align	4
.nv.constant0._Z13staticReversePii:
	.zero		908


//--------------------- .nv.constant0.execute     --------------------------
	.section	.nv.constant0.execute,"a",@progbits
	.sectionflags	@""
	.align	4
.nv.constant0.execute:
	.zero		948


//--------------------- .nv.constant0.cumsum      --------------------------
	.section	.nv.constant0.cumsum,"a",@progbits
	.sectionflags	@""
	.align	4
.nv.constant0.cumsum:
	.zero		912


//--------------------- SYMBOLS --------------------------

	.type		.nv.reservedSmem.offset0,@object
	.size		.nv.reservedSmem.offset0,0x4
	.type		.nv.reservedSmem.cap,@object
	.size		.nv.reservedSmem.cap,0x4
